	.headerflags	@"EF_CUDA_TEXMODE_UNIFIED EF_CUDA_64BIT_ADDRESS EF_CUDA_ACCELERATORS EF_CUDA_SM90 EF_CUDA_VIRTUAL_SM(EF_CUDA_SM90)"
	.elftype	@"ET_EXEC"


//--------------------- .nv.info                  --------------------------
	.section	.nv.info,"",@"SHT_CUDA_INFO"
	.align	4


	//----- nvinfo : EIATTR_REGCOUNT
	.align		4
        /*0000*/ 	.byte	0x04, 0x2f
        /*0002*/ 	.short	(.L_1 - .L_0)
	.align		4
.L_0:
        /*0004*/ 	.word	index@(triton_mm)
        /*0008*/ 	.word	0x00000060


	//----- nvinfo : EIATTR_MIN_STACK_SIZE
	.align		4
.L_1:
        /*000c*/ 	.byte	0x04, 0x12
        /*000e*/ 	.short	(.L_3 - .L_2)
	.align		4
.L_2:
        /*0010*/ 	.word	index@(triton_mm)
        /*0014*/ 	.word	0x00000000


	//----- nvinfo : EIATTR_FRAME_SIZE
	.align		4
.L_3:
        /*0018*/ 	.byte	0x04, 0x11
        /*001a*/ 	.short	(.L_5 - .L_4)
	.align		4
.L_4:
        /*001c*/ 	.word	index@(triton_mm)
        /*0020*/ 	.word	0x00000000


	//----- nvinfo : EIATTR_MIN_STACK_SIZE
	.align		4
.L_5:
        /*0024*/ 	.byte	0x04, 0x12
        /*0026*/ 	.short	(.L_7 - .L_6)
	.align		4
.L_6:
        /*0028*/ 	.word	index@(triton_mm)
        /*002c*/ 	.word	0x00000000
.L_7:


//--------------------- .nv.info.triton_mm        --------------------------
	.section	.nv.info.triton_mm,"",@"SHT_CUDA_INFO"
	.sectionflags	@""
	.align	4


	//----- nvinfo : EIATTR_CUDA_API_VERSION
	.align		4
        /*0000*/ 	.byte	0x04, 0x37
        /*0002*/ 	.short	(.L_9 - .L_8)
.L_8:
        /*0004*/ 	.word	0x0000007c


	//----- nvinfo : EIATTR_KPARAM_INFO
	.align		4
.L_9:
        /*0008*/ 	.byte	0x04, 0x17
        /*000a*/ 	.short	(.L_11 - .L_10)
.L_10:
        /*000c*/ 	.word	0x00000000
        /*0010*/ 	.short	0x0004
        /*0012*/ 	.short	0x001c
        /*0014*/ 	.byte	0x00, 0xf0, 0x11, 0x00


	//----- nvinfo : EIATTR_KPARAM_INFO
	.align		4
.L_11:
        /*0018*/ 	.byte	0x04, 0x17
        /*001a*/ 	.short	(.L_13 - .L_12)
.L_12:
        /*001c*/ 	.word	0x00000000
        /*0020*/ 	.short	0x0003
        /*0022*/ 	.short	0x0018
        /*0024*/ 	.byte	0x00, 0xf0, 0x11, 0x00


	//----- nvinfo : EIATTR_KPARAM_INFO
	.align		4
.L_13:
        /*0028*/ 	.byte	0x04, 0x17
        /*002a*/ 	.short	(.L_15 - .L_14)
.L_14:
        /*002c*/ 	.word	0x00000000
        /*0030*/ 	.short	0x0002
        /*0032*/ 	.short	0x0010
        /*0034*/ 	.byte	0x00, 0xf0, 0x21, 0x00


	//----- nvinfo : EIATTR_KPARAM_INFO
	.align		4
.L_15:
        /*0038*/ 	.byte	0x04, 0x17
        /*003a*/ 	.short	(.L_17 - .L_16)
.L_16:
        /*003c*/ 	.word	0x00000000
        /*0040*/ 	.short	0x0001
        /*0042*/ 	.short	0x0008
        /*0044*/ 	.byte	0x00, 0xf0, 0x21, 0x00


	//----- nvinfo : EIATTR_KPARAM_INFO
	.align		4
.L_17:
        /*0048*/ 	.byte	0x04, 0x17
        /*004a*/ 	.short	(.L_19 - .L_18)
.L_18:
        /*004c*/ 	.word	0x00000000
        /*0050*/ 	.short	0x0000
        /*0052*/ 	.short	0x0000
        /*0054*/ 	.byte	0x00, 0xf0, 0x21, 0x00


	//----- nvinfo : EIATTR_SPARSE_MMA_MASK
	.align		4
.L_19:
        /*0058*/ 	.byte	0x03, 0x50
        /*005a*/ 	.short	0x0000


	//----- nvinfo : EIATTR_MAXREG_COUNT
	.align		4
        /*005c*/ 	.byte	0x03, 0x1b
        /*005e*/ 	.short	0x00ff


	//----- nvinfo : EIATTR_COOP_GROUP_MASK_REGIDS
	.align		4
        /*0060*/ 	.byte	0x04, 0x29
        /*0062*/ 	.short	(.L_21 - .L_20)


	//   ....[0]....
.L_20:
        /*0064*/ 	.word	0xffffffff


	//----- nvinfo : EIATTR_COOP_GROUP_INSTR_OFFSETS
	.align		4
.L_21:
        /*0068*/ 	.byte	0x04, 0x28
        /*006a*/ 	.short	(.L_23 - .L_22)


	//   ....[0]....
.L_22:
        /*006c*/ 	.word	0x00001ac0


	//----- nvinfo : EIATTR_EXIT_INSTR_OFFSETS
	.align		4
.L_23:
        /*0070*/ 	.byte	0x04, 0x1c
        /*0072*/ 	.short	(.L_25 - .L_24)


	//   ....[0]....
.L_24:
        /*0074*/ 	.word	0x00000050


	//   ....[1]....
        /*0078*/ 	.word	0x000026c0


	//   ....[2]....
        /*007c*/ 	.word	0x00002710


	//----- nvinfo : EIATTR_MAX_THREADS
	.align		4
.L_25:
        /*0080*/ 	.byte	0x04, 0x05
        /*0082*/ 	.short	(.L_27 - .L_26)
.L_26:
        /*0084*/ 	.word	0x00000080
        /*0088*/ 	.word	0x00000001
        /*008c*/ 	.word	0x00000001


	//----- nvinfo : EIATTR_CBANK_PARAM_SIZE
	.align		4
.L_27:
        /*0090*/ 	.byte	0x03, 0x19
        /*0092*/ 	.short	0x0020


	//----- nvinfo : EIATTR_PARAM_CBANK
	.align		4
        /*0094*/ 	.byte	0x04, 0x0a
        /*0096*/ 	.short	(.L_29 - .L_28)
	.align		4
.L_28:
        /*0098*/ 	.word	index@(.nv.constant0.triton_mm)
        /*009c*/ 	.short	0x0210
        /*009e*/ 	.short	0x0020


	//----- nvinfo : EIATTR_SW_WAR
	.align		4
.L_29:
        /*00a0*/ 	.byte	0x04, 0x36
        /*00a2*/ 	.short	(.L_31 - .L_30)
.L_30:
        /*00a4*/ 	.word	0x00000008
.L_31:


//--------------------- .nv.callgraph             --------------------------
	.section	.nv.callgraph,"",@"SHT_CUDA_CALLGRAPH"
	.align	4
	.sectionentsize	8
	.align		4
        /*0000*/ 	.word	0x00000000
	.align		4
        /*0004*/ 	.word	0xffffffff
	.align		4
        /*0008*/ 	.word	0x00000000
	.align		4
        /*000c*/ 	.word	0xfffffffe
	.align		4
        /*0010*/ 	.word	0x00000000
	.align		4
        /*0014*/ 	.word	0xfffffffd
	.align		4
        /*0018*/ 	.word	0x00000000
	.align		4
        /*001c*/ 	.word	0xfffffffc


//--------------------- .text.triton_mm           --------------------------
	.section	.text.triton_mm,"ax",@progbits
	.sectionflags	@"SHF_BARRIERS=1"
	.align	128
        .global         triton_mm
        .type           triton_mm,@function
        .size           triton_mm,(.L_x_2 - triton_mm)
        .other          triton_mm,@"STO_CUDA_ENTRY STV_DEFAULT"
triton_mm:
.text.triton_mm:
[----:B------:R-:W1:Y:S02]  /*0000*/  LDC R1, c[0x0][0x28] ;  /* 0x00000a00ff017b82 */ /* 0x000e640000000800 */
[----:B------:R-:W2:Y:S02]  /*0010*/  LDC.64 R2, c[0x0][0x228] ;  /* 0x00008a00ff027b82 */ /* 0x000ea40000000a00 */
[----:B--2---:R-:W-:-:S04]  /*0020*/  IMAD.IADD R0, R3, 0x1, R2 ;  /* 0x0000000103007824 */ /* 0x004fc800078e0202 */
[----:B------:R-:W-:-:S05]  /*0030*/  IMAD R2, R0, 0xc00, RZ ;  /* 0x00000c0000027824 */ /* 0x000fca00078e02ff */
[----:B------:R-:W-:-:S13]  /*0040*/  ISETP.NE.AND P0, PT, R2, RZ, PT ;  /* 0x000000ff0200720c */ /* 0x000fda0003f05270 */
[----:B------:R-:W-:Y:S05]  /*0050*/  @!P0 EXIT ;  /* 0x000000000000894d */ /* 0x000fea0003800000 */
[----:B------:R-:W2:Y:S01]  /*0060*/  S2R R6, SR_CTAID.X ;  /* 0x0000000000067919 */ /* 0x000ea20000002500 */
[----:B------:R-:W-:Y:S01]  /*0070*/  VIADD R2, R0, 0x3f ;  /* 0x0000003f00027836 */ /* 0x000fe20000000000 */
[----:B------:R-:W-:Y:S01]  /*0080*/  IABS R12, R0 ;  /* 0x00000000000c7213 */ /* 0x000fe20000000000 */
[----:B------:R-:W3:Y:S01]  /*0090*/  S2UR UR4, SR_CgaCtaId ;  /* 0x00000000000479c3 */ /* 0x000ee20000008800 */
[----:B------:R-:W4:Y:S01]  /*00a0*/  S2R R86, SR_TID.X ;  /* 0x0000000000567919 */ /* 0x000f220000002100 */
[----:B------:R-:W-:Y:S01]  /*00b0*/  UMOV UR10, 0x400 ;  /* 0x00000400000a7882 */ /* 0x000fe20000000000 */
[----:B------:R-:W-:Y:S01]  /*00c0*/  SHF.R.S32.HI R3, RZ, 0x1f, R2 ;  /* 0x0000001fff037819 */ /* 0x000fe20000011402 */
[----:B------:R-:W-:Y:S01]  /*00d0*/  ULDC.64 UR14, c[0x0][0x208] ;  /* 0x00008200000e7ab9 */ /* 0x000fe20000000a00 */
[----:B------:R-:W-:Y:S01]  /*00e0*/  UMOV UR11, 0x3 ;  /* 0x00000003000b7882 */ /* 0x000fe20000000000 */
[----:B------:R-:W-:Y:S01]  /*00f0*/  UMOV UR12, 0xffffffff ;  /* 0xffffffff000c7882 */ /* 0x000fe20000000000 */
[----:B------:R-:W-:Y:S01]  /*0100*/  LEA.HI R3, R3, R2, RZ, 0x6 ;  /* 0x0000000203037211 */ /* 0x000fe200078f30ff */
[----:B------:R-:W-:Y:S01]  /*0110*/  UMOV UR5, URZ ;  /* 0x0000003f00057c82 */ /* 0x000fe20008000000 */
[----:B---3--:R-:W-:-:S03]  /*0120*/  UPRMT UR10, UR4, 0x654, UR10 ;  /* 0x00000654040a7896 */ /* 0x008fc6000800000a */
[----:B------:R-:W-:Y:S01]  /*0130*/  UMOV UR4, URZ ;  /* 0x0000003f00047c82 */ /* 0x000fe20008000000 */
[C---:B--2---:R-:W-:Y:S01]  /*0140*/  IMAD.HI R4, R6.reuse, 0x2aaaaaab, RZ ;  /* 0x2aaaaaab06047827 */ /* 0x044fe200078e02ff */
[----:B------:R-:W-:Y:S02]  /*0150*/  IABS R8, R6 ;  /* 0x0000000600087213 */ /* 0x000fe40000000000 */
[----:B------:R-:W-:Y:S01]  /*0160*/  ISETP.GE.AND P1, PT, R6, RZ, PT ;  /* 0x000000ff0600720c */ /* 0x000fe20003f26270 */
[----:B----4-:R-:W-:Y:S01]  /*0170*/  IMAD.SHL.U32 R82, R86, 0x8, RZ ;  /* 0x0000000856527824 */ /* 0x010fe200078e00ff */
[----:B------:R-:W-:Y:S02]  /*0180*/  SHF.R.U32.HI R5, RZ, 0x1f, R4 ;  /* 0x0000001fff057819 */ /* 0x000fe40000011604 */
[----:B------:R-:W-:Y:S02]  /*0190*/  SHF.R.U32.HI R13, RZ, 0x4, R86 ;  /* 0x00000004ff0d7819 */ /* 0x000fe40000011656 */
[----:B------:R-:W-:-:S02]  /*01a0*/  LEA.HI.SX32 R5, R4, R5, 0x1a ;  /* 0x0000000504057211 */ /* 0x000fc400078fd2ff */
[----:B------:R-:W-:Y:S02]  /*01b0*/  SGXT.U32 R13, R13, 0x3 ;  /* 0x000000030d0d781a */ /* 0x000fe40000000000 */
[----:B------:R-:W-:Y:S01]  /*01c0*/  SHF.R.U32.HI R84, RZ, 0x3, R86 ;  /* 0x00000003ff547819 */ /* 0x000fe20000011656 */
[C---:B------:R-:W-:Y:S02]  /*01d0*/  IMAD.SHL.U32 R10, R5.reuse, 0x8, RZ ;  /* 0x00000008050a7824 */ /* 0x040fe400078e00ff */
[----:B------:R-:W-:Y:S01]  /*01e0*/  IMAD R17, R5, -0x180, R6 ;  /* 0xfffffe8005117824 */ /* 0x000fe200078e0206 */
[----:B------:R-:W-:Y:S02]  /*01f0*/  SHF.R.U32.HI R5, RZ, 0x4, R86 ;  /* 0x00000004ff057819 */ /* 0x000fe40000011656 */
[----:B------:R-:W-:Y:S02]  /*0200*/  LEA.HI.SX32 R3, R3, -R10, 0x1a ;  /* 0x8000000a03037211 */ /* 0x000fe400078fd2ff */
[----:B------:R-:W-:-:S02]  /*0210*/  LOP3.LUT R5, R5, R86, RZ, 0x3c, !PT ;  /* 0x0000005605057212 */ /* 0x000fc400078e3cff */
[----:B------:R-:W-:Y:S02]  /*0220*/  VIMNMX R14, R3, 0x8, PT ;  /* 0x00000008030e7848 */ /* 0x000fe40003fe0100 */
[----:B------:R-:W-:Y:S01]  /*0230*/  LOP3.LUT R6, R13, 0x28, RZ, 0xfc, !PT ;  /* 0x000000280d067812 */ /* 0x000fe200078efcff */
[----:B------:R-:W-:Y:S01]  /*0240*/  IMAD.SHL.U32 R9, R5, 0x8, RZ ;  /* 0x0000000805097824 */ /* 0x000fe200078e00ff */
[----:B------:R-:W-:Y:S02]  /*0250*/  IABS R22, R14 ;  /* 0x0000000e00167213 */ /* 0x000fe40000000000 */
[----:B------:R-:W-:Y:S02]  /*0260*/  LOP3.LUT R5, R13, 0x20, RZ, 0xfc, !PT ;  /* 0x000000200d057812 */ /* 0x000fe400078efcff */
[----:B------:R-:W2:Y:S01]  /*0270*/  I2F.RP R4, R22 ;  /* 0x0000001600047306 */ /* 0x000ea20000209400 */
[----:B------:R-:W-:Y:S02]  /*0280*/  LOP3.LUT R15, R9, 0x38, RZ, 0xc0, !PT ;  /* 0x00000038090f7812 */ /* 0x000fe400078ec0ff */
[----:B------:R-:W-:-:S02]  /*0290*/  LOP3.LUT R9, R13, 0x38, RZ, 0xfc, !PT ;  /* 0x000000380d097812 */ /* 0x000fc400078efcff */
[-C--:B------:R-:W-:Y:S01]  /*02a0*/  LOP3.LUT R16, RZ, R14.reuse, RZ, 0x33, !PT ;  /* 0x0000000eff107212 */ /* 0x080fe200078e33ff */
[--C-:B------:R-:W-:Y:S01]  /*02b0*/  IMAD R5, R5, 0x40, R15.reuse ;  /* 0x0000004005057824 */ /* 0x100fe200078e020f */
[----:B------:R-:W-:Y:S01]  /*02c0*/  SGXT.U32 R84, R84, 0x2 ;  /* 0x000000025454781a */ /* 0x000fe20000000000 */
[--C-:B------:R-:W-:Y:S02]  /*02d0*/  IMAD R29, R9, 0x40, R15.reuse ;  /* 0x00000040091d7824 */ /* 0x100fe400078e020f */
[----:B------:R-:W-:Y:S01]  /*02e0*/  IMAD R25, R6, 0x40, R15 ;  /* 0x0000004006197824 */ /* 0x000fe200078e020f */
[----:B--2---:R-:W2:Y:S02]  /*02f0*/  MUFU.RCP R4, R4 ;  /* 0x0000000400047308 */ /* 0x004ea40000001000 */
[----:B--2---:R-:W-:Y:S01]  /*0300*/  VIADD R2, R4, 0xffffffe ;  /* 0x0ffffffe04027836 */ /* 0x004fe20000000000 */
[----:B------:R-:W-:-:S05]  /*0310*/  IABS R4, R14 ;  /* 0x0000000e00047213 */ /* 0x000fca0000000000 */
[----:B------:R2:W3:Y:S01]  /*0320*/  F2I.FTZ.U32.TRUNC.NTZ R3, R2 ;  /* 0x0000000200037305 */ /* 0x0004e2000021f000 */
[----:B------:R-:W-:Y:S01]  /*0330*/  IMAD.MOV R19, RZ, RZ, -R4 ;  /* 0x000000ffff137224 */ /* 0x000fe200078e0a04 */
[----:B------:R-:W-:Y:S01]  /*0340*/  IABS R4, R17 ;  /* 0x0000001100047213 */ /* 0x000fe20000000000 */
[----:B--2---:R-:W-:Y:S02]  /*0350*/  IMAD.MOV.U32 R2, RZ, RZ, RZ ;  /* 0x000000ffff027224 */ /* 0x004fe400078e00ff */
[----:B---3--:R-:W-:-:S04]  /*0360*/  IMAD.MOV R7, RZ, RZ, -R3 ;  /* 0x000000ffff077224 */ /* 0x008fc800078e0a03 */
[----:B------:R-:W-:-:S04]  /*0370*/  IMAD R7, R7, R22, RZ ;  /* 0x0000001607077224 */ /* 0x000fc800078e02ff */
[----:B------:R-:W-:-:S04]  /*0380*/  IMAD.HI.U32 R3, R3, R7, R2 ;  /* 0x0000000703037227 */ /* 0x000fc800078e0002 */
[----:B------:R-:W-:Y:S02]  /*0390*/  IMAD.MOV.U32 R7, RZ, RZ, R8 ;  /* 0x000000ffff077224 */ /* 0x000fe400078e0008 */
[----:B------:R-:W2:Y:S01]  /*03a0*/  I2F.RP R8, R12 ;  /* 0x0000000c00087306 */ /* 0x000ea20000209400 */
[----:B------:R-:W-:-:S04]  /*03b0*/  IMAD.HI.U32 R18, R3, R4, RZ ;  /* 0x0000000403127227 */ /* 0x000fc800078e00ff */
[----:B------:R-:W-:Y:S01]  /*03c0*/  IMAD.HI.U32 R2, R3, R7, RZ ;  /* 0x0000000703027227 */ /* 0x000fe200078e00ff */
[----:B------:R-:W-:-:S03]  /*03d0*/  LOP3.LUT R3, R13, 0x10, RZ, 0xfc, !PT ;  /* 0x000000100d037812 */ /* 0x000fc600078efcff */
[-C--:B------:R-:W-:Y:S02]  /*03e0*/  IMAD R7, R2, R19.reuse, R7 ;  /* 0x0000001302077224 */ /* 0x080fe400078e0207 */
[----:B------:R-:W-:Y:S02]  /*03f0*/  IMAD.SHL.U32 R2, R86, 0x200, RZ ;  /* 0x0000020056027824 */ /* 0x000fe400078e00ff */
[----:B------:R-:W-:Y:S01]  /*0400*/  IMAD R19, R18, R19, R4 ;  /* 0x0000001312137224 */ /* 0x000fe200078e0204 */
[----:B------:R-:W-:Y:S01]  /*0410*/  ISETP.GT.U32.AND P0, PT, R22, R7, PT ;  /* 0x000000071600720c */ /* 0x000fe20003f04070 */
[----:B--2---:R2:W3:Y:S01]  /*0420*/  MUFU.RCP R11, R8 ;  /* 0x00000008000b7308 */ /* 0x0044e20000001000 */
[----:B------:R-:W-:Y:S01]  /*0430*/  LOP3.LUT R20, R2, 0x1000, RZ, 0xc0, !PT ;  /* 0x0000100002147812 */ /* 0x000fe200078ec0ff */
[----:B------:R-:W-:Y:S01]  /*0440*/  IMAD R3, R3, 0x40, R15 ;  /* 0x0000004003037824 */ /* 0x000fe200078e020f */
[C---:B------:R-:W-:Y:S02]  /*0450*/  LOP3.LUT R2, R13.reuse, 0x8, RZ, 0xfc, !PT ;  /* 0x000000080d027812 */ /* 0x040fe400078efcff */
[----:B------:R-:W-:-:S02]  /*0460*/  LOP3.LUT R4, R13, 0x18, RZ, 0xfc, !PT ;  /* 0x000000180d047812 */ /* 0x000fc400078efcff */
[----:B------:R-:W-:Y:S01]  /*0470*/  ISETP.GT.U32.AND P2, PT, R22, R19, PT ;  /* 0x000000131600720c */ /* 0x000fe20003f44070 */
[--C-:B------:R-:W-:Y:S01]  /*0480*/  IMAD R21, R2, 0x40, R15.reuse ;  /* 0x0000004002157824 */ /* 0x100fe200078e020f */
[----:B--2---:R-:W-:Y:S01]  /*0490*/  LOP3.LUT R8, R13, 0x30, RZ, 0xfc, !PT ;  /* 0x000000300d087812 */ /* 0x004fe200078efcff */
[--C-:B------:R-:W-:Y:S01]  /*04a0*/  IMAD R23, R4, 0x40, R15.reuse ;  /* 0x0000004004177824 */ /* 0x100fe200078e020f */
[-C--:B------:R-:W-:Y:S01]  /*04b0*/  LOP3.LUT R6, R25, R20.reuse, RZ, 0xfc, !PT ;  /* 0x0000001419067212 */ /* 0x080fe200078efcff */
[--C-:B------:R-:W-:Y:S01]  /*04c0*/  @!P0 IMAD.IADD R7, R7, 0x1, -R22.reuse ;  /* 0x0000000107078824 */ /* 0x100fe200078e0a16 */
[-C--:B------:R-:W-:Y:S01]  /*04d0*/  LOP3.LUT R2, R21, R20.reuse, RZ, 0xfc, !PT ;  /* 0x0000001415027212 */ /* 0x080fe200078efcff */
[--C-:B------:R-:W-:Y:S01]  /*04e0*/  IMAD R27, R8, 0x40, R15.reuse ;  /* 0x00000040081b7824 */ /* 0x100fe200078e020f */
[-C--:B------:R-:W-:Y:S01]  /*04f0*/  LOP3.LUT R3, R3, R20.reuse, RZ, 0xfc, !PT ;  /* 0x0000001403037212 */ /* 0x080fe200078efcff */
[----:B---3--:R-:W-:Y:S01]  /*0500*/  VIADD R11, R11, 0xffffffe ;  /* 0x0ffffffe0b0b7836 */ /* 0x008fe20000000000 */
[----:B------:R-:W-:Y:S01]  /*0510*/  ISETP.GT.U32.AND P0, PT, R22, R7, PT ;  /* 0x000000071600720c */ /* 0x000fe20003f04070 */
[----:B------:R-:W-:Y:S01]  /*0520*/  IMAD R15, R13, 0x40, R15 ;  /* 0x000000400d0f7824 */ /* 0x000fe200078e020f */
[-C--:B------:R-:W-:Y:S01]  /*0530*/  LOP3.LUT R4, R23, R20.reuse, RZ, 0xfc, !PT ;  /* 0x0000001417047212 */ /* 0x080fe200078efcff */
[----:B------:R-:W-:Y:S01]  /*0540*/  @!P2 IMAD.IADD R19, R19, 0x1, -R22 ;  /* 0x000000011313a824 */ /* 0x000fe200078e0a16 */
[-C--:B------:R-:W-:Y:S01]  /*0550*/  LOP3.LUT R5, R5, R20.reuse, RZ, 0xfc, !PT ;  /* 0x0000001405057212 */ /* 0x080fe200078efcff */
[----:B------:R-:W2:Y:S01]  /*0560*/  F2I.FTZ.U32.TRUNC.NTZ R11, R11 ;  /* 0x0000000b000b7305 */ /* 0x000ea2000021f000 */
[----:B------:R-:W-:Y:S01]  /*0570*/  LOP3.LUT R8, R15, R20, RZ, 0xfc, !PT ;  /* 0x000000140f087212 */ /* 0x000fe200078efcff */
[----:B------:R-:W-:Y:S01]  /*0580*/  @!P2 VIADD R18, R18, 0x1 ;  /* 0x000000011212a836 */ /* 0x000fe20000000000 */
[----:B------:R-:W-:-:S02]  /*0590*/  LEA R63, R2, UR10, 0x1 ;  /* 0x0000000a023f7c11 */ /* 0x000fc4000f8e08ff */
[----:B------:R-:W-:Y:S02]  /*05a0*/  LEA R65, R3, UR10, 0x1 ;  /* 0x0000000a03417c11 */ /* 0x000fe4000f8e08ff */
[----:B------:R-:W-:Y:S01]  /*05b0*/  LEA R67, R4, UR10, 0x1 ;  /* 0x0000000a04437c11 */ /* 0x000fe2000f8e08ff */
[----:B------:R-:W-:Y:S01]  /*05c0*/  @!P0 IMAD.IADD R7, R7, 0x1, -R22 ;  /* 0x0000000107078824 */ /* 0x000fe200078e0a16 */
[----:B------:R-:W-:Y:S02]  /*05d0*/  ISETP.NE.AND P0, PT, R14, RZ, PT ;  /* 0x000000ff0e00720c */ /* 0x000fe40003f05270 */
[----:B------:R-:W-:Y:S01]  /*05e0*/  LOP3.LUT R14, R17, R14, RZ, 0x3c, !PT ;  /* 0x0000000e110e7212 */ /* 0x000fe200078e3cff */
[----:B------:R-:W-:Y:S01]  /*05f0*/  IMAD.MOV.U32 R9, RZ, RZ, R7 ;  /* 0x000000ffff097224 */ /* 0x000fe200078e0007 */
[----:B------:R-:W-:Y:S01]  /*0600*/  LOP3.LUT R7, R27, R20, RZ, 0xfc, !PT ;  /* 0x000000141b077212 */ /* 0x000fe200078efcff */
[----:B--2---:R-:W-:Y:S01]  /*0610*/  IMAD.MOV R21, RZ, RZ, -R11 ;  /* 0x000000ffff157224 */ /* 0x004fe200078e0a0b */
[----:B------:R-:W-:Y:S01]  /*0620*/  ISETP.GE.AND P3, PT, R14, RZ, PT ;  /* 0x000000ff0e00720c */ /* 0x000fe20003f66270 */
[----:B------:R-:W-:Y:S01]  /*0630*/  @!P1 IMAD.MOV R9, RZ, RZ, -R9 ;  /* 0x000000ffff099224 */ /* 0x000fe200078e0a09 */
[----:B------:R-:W-:Y:S01]  /*0640*/  ISETP.GE.U32.AND P1, PT, R19, R22, PT ;  /* 0x000000161300720c */ /* 0x000fe20003f26070 */
[----:B------:R-:W-:Y:S01]  /*0650*/  IMAD R17, R21, R12, RZ ;  /* 0x0000000c15117224 */ /* 0x000fe200078e02ff */
[----:B------:R-:W-:-:S02]  /*0660*/  LEA R83, R5, UR10, 0x1 ;  /* 0x0000000a05537c11 */ /* 0x000fc4000f8e08ff */
[----:B------:R-:W-:Y:S02]  /*0670*/  SEL R15, R16, R9, !P0 ;  /* 0x00000009100f7207 */ /* 0x000fe40004000000 */
[----:B------:R-:W-:Y:S02]  /*0680*/  LOP3.LUT R9, R29, R20, RZ, 0xfc, !PT ;  /* 0x000000141d097212 */ /* 0x000fe400078efcff */
[----:B------:R-:W-:Y:S01]  /*0690*/  LEA R85, R6, UR10, 0x1 ;  /* 0x0000000a06557c11 */ /* 0x000fe2000f8e08ff */
[----:B------:R-:W-:Y:S01]  /*06a0*/  IMAD.IADD R15, R10, 0x1, R15 ;  /* 0x000000010a0f7824 */ /* 0x000fe200078e020f */
[----:B------:R-:W-:Y:S01]  /*06b0*/  LEA R87, R7, UR10, 0x1 ;  /* 0x0000000a07577c11 */ /* 0x000fe2000f8e08ff */
[----:B------:R-:W-:Y:S01]  /*06c0*/  IMAD.MOV.U32 R10, RZ, RZ, RZ ;  /* 0x000000ffff0a7224 */ /* 0x000fe200078e00ff */
[----:B------:R-:W-:Y:S01]  /*06d0*/  LEA R89, R9, UR10, 0x1 ;  /* 0x0000000a09597c11 */ /* 0x000fe2000f8e08ff */
[----:B------:R-:W-:Y:S02]  /*06e0*/  IMAD.SHL.U32 R14, R15, 0x40, RZ ;  /* 0x000000400f0e7824 */ /* 0x000fe400078e00ff */
[----:B------:R-:W-:Y:S01]  /*06f0*/  IMAD.HI.U32 R17, R11, R17, R10 ;  /* 0x000000110b117227 */ /* 0x000fe200078e000a */
[----:B------:R-:W-:-:S02]  /*0700*/  IABS R10, R0 ;  /* 0x00000000000a7213 */ /* 0x000fc40000000000 */
[----:B------:R-:W-:Y:S01]  /*0710*/  LOP3.LUT R25, R14, R13, RZ, 0xfc, !PT ;  /* 0x0000000d0e197212 */ /* 0x000fe200078efcff */
[----:B------:R-:W-:Y:S01]  /*0720*/  @P1 VIADD R18, R18, 0x1 ;  /* 0x0000000112121836 */ /* 0x000fe20000000000 */
[----:B------:R-:W-:Y:S01]  /*0730*/  LOP3.LUT R26, R14, 0x8, R13, 0xfe, !PT ;  /* 0x000000080e1a7812 */ /* 0x000fe200078efe0d */
[----:B------:R-:W-:Y:S01]  /*0740*/  IMAD.MOV R22, RZ, RZ, -R10 ;  /* 0x000000ffff167224 */ /* 0x000fe200078e0a0a */
[----:B------:R-:W-:Y:S01]  /*0750*/  IABS R11, R25 ;  /* 0x00000019000b7213 */ /* 0x000fe20000000000 */
[----:B------:R-:W-:Y:S01]  /*0760*/  @!P3 IMAD.MOV R18, RZ, RZ, -R18 ;  /* 0x000000ffff12b224 */ /* 0x000fe200078e0a12 */
[----:B------:R-:W-:Y:S02]  /*0770*/  LOP3.LUT R28, R14, 0x18, R13, 0xfe, !PT ;  /* 0x000000180e1c7812 */ /* 0x000fe400078efe0d */
[----:B------:R-:W-:Y:S01]  /*0780*/  IABS R20, R26 ;  /* 0x0000001a00147213 */ /* 0x000fe20000000000 */
[----:B------:R-:W-:Y:S01]  /*0790*/  IMAD.HI.U32 R10, R17, R11, RZ ;  /* 0x0000000b110a7227 */ /* 0x000fe200078e00ff */
[----:B------:R-:W-:-:S02]  /*07a0*/  IABS R21, R28 ;  /* 0x0000001c00157213 */ /* 0x000fc40000000000 */
[----:B------:R-:W-:Y:S01]  /*07b0*/  LOP3.LUT R27, R14, 0x10, R13, 0xfe, !PT ;  /* 0x000000100e1b7812 */ /* 0x000fe200078efe0d */
[----:B------:R-:W-:Y:S01]  /*07c0*/  IMAD R11, R10, R22, R11 ;  /* 0x000000160a0b7224 */ /* 0x000fe200078e020b */
[----:B------:R-:W-:Y:S01]  /*07d0*/  SEL R10, R16, R18, !P0 ;  /* 0x00000012100a7207 */ /* 0x000fe20004000000 */
[C---:B------:R-:W-:Y:S01]  /*07e0*/  IMAD.HI.U32 R15, R17.reuse, R20, RZ ;  /* 0x00000014110f7227 */ /* 0x040fe200078e00ff */
[----:B------:R-:W-:Y:S02]  /*07f0*/  IABS R24, R27 ;  /* 0x0000001b00187213 */ /* 0x000fe40000000000 */
[----:B------:R-:W-:Y:S01]  /*0800*/  ISETP.GT.U32.AND P3, PT, R12, R11, PT ;  /* 0x0000000b0c00720c */ /* 0x000fe20003f64070 */
[----:B------:R-:W-:Y:S01]  /*0810*/  IMAD.HI.U32 R16, R17, R21, RZ ;  /* 0x0000001511107227 */ /* 0x000fe200078e00ff */
[----:B------:R-:W-:Y:S02]  /*0820*/  ISETP.GE.AND P1, PT, R25, RZ, PT ;  /* 0x000000ff1900720c */ /* 0x000fe40003f26270 */
[----:B------:R-:W-:Y:S01]  /*0830*/  ISETP.GE.AND P4, PT, R26, RZ, PT ;  /* 0x000000ff1a00720c */ /* 0x000fe20003f86270 */
[-C--:B------:R-:W-:Y:S01]  /*0840*/  IMAD R19, R15, R22.reuse, R20 ;  /* 0x000000160f137224 */ /* 0x080fe200078e0214 */
[----:B------:R-:W-:Y:S01]  /*0850*/  LOP3.LUT R20, R14, 0x20, R13, 0xfe, !PT ;  /* 0x000000200e147812 */ /* 0x000fe200078efe0d */
[----:B------:R-:W-:Y:S01]  /*0860*/  IMAD R21, R16, R22, R21 ;  /* 0x0000001610157224 */ /* 0x000fe200078e0215 */
[----:B------:R-:W-:Y:S01]  /*0870*/  LOP3.LUT R26, R14, 0x30, R13, 0xfe, !PT ;  /* 0x000000300e1a7812 */ /* 0x000fe200078efe0d */
[----:B------:R-:W-:Y:S01]  /*0880*/  IMAD.HI.U32 R15, R17, R24, RZ ;  /* 0x00000018110f7227 */ /* 0x000fe200078e00ff */
[----:B------:R-:W-:-:S02]  /*0890*/  ISETP.GT.U32.AND P0, PT, R12, R19, PT ;  /* 0x000000130c00720c */ /* 0x000fc40003f04070 */
[----:B------:R-:W-:Y:S01]  /*08a0*/  IABS R23, R20 ;  /* 0x0000001400177213 */ /* 0x000fe20000000000 */
[----:B------:R-:W-:Y:S01]  /*08b0*/  @!P3 IMAD.IADD R11, R11, 0x1, -R12 ;  /* 0x000000010b0bb824 */ /* 0x000fe200078e0a0c */
[C---:B------:R-:W-:Y:S01]  /*08c0*/  ISETP.GT.U32.AND P3, PT, R12.reuse, R21, PT ;  /* 0x000000150c00720c */ /* 0x040fe20003f64070 */
[----:B------:R-:W-:Y:S01]  /*08d0*/  IMAD R15, R15, R22, R24 ;  /* 0x000000160f0f7224 */ /* 0x000fe200078e0218 */
[----:B------:R-:W-:Y:S01]  /*08e0*/  LOP3.LUT R24, R14, 0x28, R13, 0xfe, !PT ;  /* 0x000000280e187812 */ /* 0x000fe200078efe0d */
[----:B------:R-:W-:Y:S01]  /*08f0*/  IMAD.HI.U32 R16, R17, R23, RZ ;  /* 0x0000001711107227 */ /* 0x000fe200078e00ff */
[----:B------:R-:W-:Y:S02]  /*0900*/  ISETP.GT.U32.AND P6, PT, R12, R11, PT ;  /* 0x0000000b0c00720c */ /* 0x000fe40003fc4070 */
[----:B------:R-:W-:Y:S01]  /*0910*/  IABS R25, R24 ;  /* 0x0000001800197213 */ /* 0x000fe20000000000 */
[----:B------:R-:W-:Y:S01]  /*0920*/  IMAD R23, R16, R22, R23 ;  /* 0x0000001610177224 */ /* 0x000fe200078e0217 */
[----:B------:R-:W-:Y:S01]  /*0930*/  ISETP.GT.U32.AND P2, PT, R12, R15, PT ;  /* 0x0000000f0c00720c */ /* 0x000fe20003f44070 */
[----:B------:R-:W-:Y:S01]  /*0940*/  @!P0 IMAD.IADD R19, R19, 0x1, -R12 ;  /* 0x0000000113138824 */ /* 0x000fe200078e0a0c */
[----:B------:R-:W-:Y:S01]  /*0950*/  IABS R18, R26 ;  /* 0x0000001a00127213 */ /* 0x000fe20000000000 */
[----:B------:R-:W-:Y:S01]  /*0960*/  IMAD.HI.U32 R16, R17, R25, RZ ;  /* 0x0000001911107227 */ /* 0x000fe200078e00ff */
[----:B------:R-:W-:-:S02]  /*0970*/  ISETP.GE.AND P0, PT, R27, RZ, PT ;  /* 0x000000ff1b00720c */ /* 0x000fc40003f06270 */
[----:B------:R-:W-:Y:S01]  /*0980*/  ISETP.GT.U32.AND P5, PT, R12, R19, PT ;  /* 0x000000130c00720c */ /* 0x000fe20003fa4070 */
[--C-:B------:R-:W-:Y:S02]  /*0990*/  @!P3 IMAD.IADD R21, R21, 0x1, -R12.reuse ;  /* 0x000000011515b824 */ /* 0x100fe400078e0a0c */
[----:B------:R-:W-:Y:S02]  /*09a0*/  @!P6 IMAD.IADD R11, R11, 0x1, -R12 ;  /* 0x000000010b0be824 */ /* 0x000fe400078e0a0c */
[----:B------:R-:W-:Y:S01]  /*09b0*/  IMAD R25, R16, R22, R25 ;  /* 0x0000001610197224 */ /* 0x000fe200078e0219 */
[----:B------:R-:W-:Y:S01]  /*09c0*/  ISETP.GT.U32.AND P6, PT, R12, R21, PT ;  /* 0x000000150c00720c */ /* 0x000fe20003fc4070 */
[----:B------:R-:W-:Y:S02]  /*09d0*/  IMAD.MOV.U32 R16, RZ, RZ, R11 ;  /* 0x000000ffff107224 */ /* 0x000fe400078e000b */
[----:B------:R-:W-:-:S04]  /*09e0*/  IMAD.HI.U32 R11, R17, R18, RZ ;  /* 0x00000012110b7227 */ /* 0x000fc800078e00ff */
[----:B------:R-:W-:Y:S01]  /*09f0*/  @!P2 IMAD.IADD R15, R15, 0x1, -R12 ;  /* 0x000000010f0fa824 */ /* 0x000fe200078e0a0c */
[C---:B------:R-:W-:Y:S01]  /*0a00*/  ISETP.GT.U32.AND P2, PT, R12.reuse, R23, PT ;  /* 0x000000170c00720c */ /* 0x040fe20003f44070 */
[----:B------:R-:W-:Y:S01]  /*0a10*/  IMAD R27, R11, R22, R18 ;  /* 0x000000160b1b7224 */ /* 0x000fe200078e0212 */
[----:B------:R-:W-:Y:S01]  /*0a20*/  SHF.R.U32.HI R11, RZ, 0x3, R86 ;  /* 0x00000003ff0b7819 */ /* 0x000fe20000011656 */
[--C-:B------:R-:W-:Y:S01]  /*0a30*/  @!P5 IMAD.IADD R19, R19, 0x1, -R12.reuse ;  /* 0x000000011313d824 */ /* 0x100fe200078e0a0c */
[C---:B------:R-:W-:Y:S01]  /*0a40*/  ISETP.GT.U32.AND P3, PT, R12.reuse, R15, PT ;  /* 0x0000000f0c00720c */ /* 0x040fe20003f64070 */
[----:B------:R-:W-:Y:S01]  /*0a50*/  @!P6 IMAD.IADD R21, R21, 0x1, -R12 ;  /* 0x000000011515e824 */ /* 0x000fe200078e0a0c */
[C---:B------:R-:W-:Y:S01]  /*0a60*/  ISETP.GT.U32.AND P5, PT, R12.reuse, R25, PT ;  /* 0x000000190c00720c */ /* 0x040fe20003fa4070 */
[----:B------:R-:W-:Y:S01]  /*0a70*/  @!P1 IMAD.MOV R16, RZ, RZ, -R16 ;  /* 0x000000ffff109224 */ /* 0x000fe200078e0a10 */
[----:B------:R-:W-:Y:S01]  /*0a80*/  ISETP.GT.U32.AND P6, PT, R12, R27, PT ;  /* 0x0000001b0c00720c */ /* 0x000fe20003fc4070 */
[----:B------:R-:W-:Y:S01]  /*0a90*/  @!P4 IMAD.MOV R19, RZ, RZ, -R19 ;  /* 0x000000ffff13c224 */ /* 0x000fe200078e0a13 */
[----:B------:R-:W-:Y:S01]  /*0aa0*/  SGXT.U32 R11, R11, 0x4 ;  /* 0x000000040b0b781a */ /* 0x000fe20000000000 */
[----:B------:R-:W-:-:S02]  /*0ab0*/  IMAD.SHL.U32 R10, R10, 0x40, RZ ;  /* 0x000000400a0a7824 */ /* 0x000fc400078e00ff */
[--C-:B------:R-:W-:Y:S01]  /*0ac0*/  @!P2 IMAD.IADD R23, R23, 0x1, -R12.reuse ;  /* 0x000000011717a824 */ /* 0x100fe200078e0a0c */
[----:B------:R-:W-:Y:S02]  /*0ad0*/  LOP3.LUT R11, R14, R11, RZ, 0xfc, !PT ;  /* 0x0000000b0e0b7212 */ /* 0x000fe400078efcff */
[----:B------:R-:W-:Y:S01]  /*0ae0*/  LOP3.LUT R30, R10, 0x10, R13, 0xfe, !PT ;  /* 0x000000100a1e7812 */ /* 0x000fe200078efe0d */
[--C-:B------:R-:W-:Y:S01]  /*0af0*/  @!P3 IMAD.IADD R15, R15, 0x1, -R12.reuse ;  /* 0x000000010f0fb824 */ /* 0x100fe200078e0a0c */
[----:B------:R-:W-:Y:S01]  /*0b00*/  ISETP.GE.AND P3, PT, R20, RZ, PT ;  /* 0x000000ff1400720c */ /* 0x000fe20003f66270 */
[--C-:B------:R-:W-:Y:S01]  /*0b10*/  @!P5 IMAD.IADD R25, R25, 0x1, -R12.reuse ;  /* 0x000000011919d824 */ /* 0x100fe200078e0a0c */
[----:B------:R-:W-:Y:S01]  /*0b20*/  ISETP.GT.U32.AND P1, PT, R12, R23, PT ;  /* 0x000000170c00720c */ /* 0x000fe20003f24070 */
[----:B------:R-:W-:Y:S01]  /*0b30*/  @!P6 IMAD.IADD R27, R27, 0x1, -R12 ;  /* 0x000000011b1be824 */ /* 0x000fe200078e0a0c */
[----:B------:R-:W-:Y:S01]  /*0b40*/  LOP3.LUT R20, R14, 0x38, R13, 0xfe, !PT ;  /* 0x000000380e147812 */ /* 0x000fe200078efe0d */
[----:B------:R-:W-:Y:S01]  /*0b50*/  @!P0 IMAD.MOV R15, RZ, RZ, -R15 ;  /* 0x000000ffff0f8224 */ /* 0x000fe200078e0a0f */
[----:B------:R-:W-:-:S02]  /*0b60*/  ISETP.GE.AND P5, PT, R24, RZ, PT ;  /* 0x000000ff1800720c */ /* 0x000fc40003fa6270 */
[C---:B------:R-:W-:Y:S02]  /*0b70*/  ISETP.GT.U32.AND P4, PT, R12.reuse, R25, PT ;  /* 0x000000190c00720c */ /* 0x040fe40003f84070 */
[----:B------:R-:W-:Y:S02]  /*0b80*/  IABS R24, R20 ;  /* 0x0000001400187213 */ /* 0x000fe40000000000 */
[----:B------:R-:W-:Y:S02]  /*0b90*/  ISETP.GT.U32.AND P6, PT, R12, R27, PT ;  /* 0x0000001b0c00720c */ /* 0x000fe40003fc4070 */
[----:B------:R-:W-:Y:S01]  /*0ba0*/  LOP3.LUT R38, R10, 0x38, R13, 0xfe, !PT ;  /* 0x000000380a267812 */ /* 0x000fe200078efe0d */
[----:B------:R-:W-:Y:S01]  /*0bb0*/  IMAD.HI.U32 R17, R17, R24, RZ ;  /* 0x0000001811117227 */ /* 0x000fe200078e00ff */
[----:B------:R-:W-:Y:S02]  /*0bc0*/  ISETP.GE.AND P2, PT, R28, RZ, PT ;  /* 0x000000ff1c00720c */ /* 0x000fe40003f46270 */
[----:B------:R-:W-:Y:S01]  /*0bd0*/  LOP3.LUT R36, R10, 0x30, R13, 0xfe, !PT ;  /* 0x000000300a247812 */ /* 0x000fe200078efe0d */
[----:B------:R-:W-:Y:S01]  /*0be0*/  @!P1 IMAD.IADD R23, R23, 0x1, -R12 ;  /* 0x0000000117179824 */ /* 0x000fe200078e0a0c */
[----:B------:R-:W-:Y:S01]  /*0bf0*/  ISETP.GE.AND P1, PT, R26, RZ, PT ;  /* 0x000000ff1a00720c */ /* 0x000fe20003f26270 */
[----:B------:R-:W-:Y:S01]  /*0c00*/  IMAD R17, R17, R22, R24 ;  /* 0x0000001611117224 */ /* 0x000fe200078e0218 */
[----:B------:R-:W-:Y:S01]  /*0c10*/  LOP3.LUT R26, R10, R13, RZ, 0xfc, !PT ;  /* 0x0000000d0a1a7212 */ /* 0x000fe200078efcff */
[--C-:B------:R-:W-:Y:S01]  /*0c20*/  @!P4 IMAD.IADD R25, R25, 0x1, -R12.reuse ;  /* 0x000000011919c824 */ /* 0x100fe200078e0a0c */
[----:B------:R-:W-:Y:S01]  /*0c30*/  ISETP.GE.AND P4, PT, R20, RZ, PT ;  /* 0x000000ff1400720c */ /* 0x000fe20003f86270 */
[----:B------:R-:W-:Y:S01]  /*0c40*/  @!P6 IMAD.IADD R27, R27, 0x1, -R12 ;  /* 0x000000011b1be824 */ /* 0x000fe200078e0a0c */
[----:B------:R-:W-:Y:S01]  /*0c50*/  ISETP.GT.U32.AND P6, PT, R12, R17, PT ;  /* 0x000000110c00720c */ /* 0x000fe20003fc4070 */
[----:B------:R-:W-:Y:S01]  /*0c60*/  IMAD.HI R20, R30, 0x2aaaaaab, RZ ;  /* 0x2aaaaaab1e147827 */ /* 0x000fe200078e02ff */
[----:B------:R-:W-:-:S02]  /*0c70*/  LOP3.LUT R28, R10, 0x8, R13, 0xfe, !PT ;  /* 0x000000080a1c7812 */ /* 0x000fc400078efe0d */
[----:B------:R-:W-:Y:S01]  /*0c80*/  LOP3.LUT R32, R10, 0x18, R13, 0xfe, !PT ;  /* 0x000000180a207812 */ /* 0x000fe200078efe0d */
[----:B------:R-:W-:Y:S01]  /*0c90*/  IMAD.HI R14, R26, 0x2aaaaaab, RZ ;  /* 0x2aaaaaab1a0e7827 */ /* 0x000fe200078e02ff */
[----:B------:R-:W-:Y:S02]  /*0ca0*/  SHF.R.U32.HI R33, RZ, 0x1f, R20 ;  /* 0x0000001fff217819 */ /* 0x000fe40000011614 */
[----:B------:R-:W-:Y:S01]  /*0cb0*/  LOP3.LUT R24, R10, 0x20, R13, 0xfe, !PT ;  /* 0x000000200a187812 */ /* 0x000fe200078efe0d */
[----:B------:R-:W-:Y:S01]  /*0cc0*/  IMAD.HI R22, R38, 0x2aaaaaab, RZ ;  /* 0x2aaaaaab26167827 */ /* 0x000fe200078e02ff */
[----:B------:R-:W-:Y:S02]  /*0cd0*/  SHF.R.U32.HI R29, RZ, 0x1f, R14 ;  /* 0x0000001fff1d7819 */ /* 0x000fe4000001160e */
[----:B------:R-:W-:Y:S01]  /*0ce0*/  LEA.HI R33, R20, R33, RZ, 0x17 ;  /* 0x0000002114217211 */ /* 0x000fe200078fb8ff */
[----:B------:R-:W-:Y:S01]  /*0cf0*/  IMAD.HI R20, R36, 0x2aaaaaab, RZ ;  /* 0x2aaaaaab24147827 */ /* 0x000fe200078e02ff */
[----:B------:R-:W-:-:S02]  /*0d00*/  LEA.HI R29, R14, R29, RZ, 0x17 ;  /* 0x0000001d0e1d7211 */ /* 0x000fc400078fb8ff */
[----:B------:R-:W-:Y:S01]  /*0d10*/  SHF.R.U32.HI R41, RZ, 0x1f, R22 ;  /* 0x0000001fff297819 */ /* 0x000fe20000011616 */
[----:B------:R-:W-:Y:S01]  /*0d20*/  IMAD.HI R18, R28, 0x2aaaaaab, RZ ;  /* 0x2aaaaaab1c127827 */ /* 0x000fe200078e02ff */
[----:B------:R-:W-:Y:S02]  /*0d30*/  SHF.R.U32.HI R39, RZ, 0x1f, R20 ;  /* 0x0000001fff277819 */ /* 0x000fe40000011614 */
[----:B------:R-:W-:Y:S01]  /*0d40*/  LEA.HI R41, R22, R41, RZ, 0x17 ;  /* 0x0000002916297211 */ /* 0x000fe200078fb8ff */
[----:B------:R-:W-:Y:S01]  /*0d50*/  IMAD.HI R14, R32, 0x2aaaaaab, RZ ;  /* 0x2aaaaaab200e7827 */ /* 0x000fe200078e02ff */
[----:B------:R-:W-:Y:S02]  /*0d60*/  SHF.R.U32.HI R31, RZ, 0x1f, R18 ;  /* 0x0000001fff1f7819 */ /* 0x000fe40000011612 */
[----:B------:R-:W-:Y:S01]  /*0d70*/  LOP3.LUT R34, R10, 0x28, R13, 0xfe, !PT ;  /* 0x000000280a227812 */ /* 0x000fe200078efe0d */
[----:B------:R-:W-:Y:S01]  /*0d80*/  @!P6 IMAD.IADD R17, R17, 0x1, -R12 ;  /* 0x000000011111e824 */ /* 0x000fe200078e0a0c */
[----:B------:R-:W-:Y:S01]  /*0d90*/  SHF.R.U32.HI R35, RZ, 0x1f, R14 ;  /* 0x0000001fff237819 */ /* 0x000fe2000001160e */
[----:B------:R-:W-:Y:S01]  /*0da0*/  IMAD.HI R13, R24, 0x2aaaaaab, RZ ;  /* 0x2aaaaaab180d7827 */ /* 0x000fe200078e02ff */
[----:B------:R-:W-:-:S02]  /*0db0*/  LEA.HI R39, R20, R39, RZ, 0x17 ;  /* 0x0000002714277211 */ /* 0x000fc400078fb8ff */
[----:B------:R-:W-:Y:S01]  /*0dc0*/  ISETP.GT.U32.AND P6, PT, R12, R17, PT ;  /* 0x000000110c00720c */ /* 0x000fe20003fc4070 */
[----:B------:R-:W-:Y:S01]  /*0dd0*/  IMAD R20, R41, -0xc00, R38 ;  /* 0xfffff40029147824 */ /* 0x000fe200078e0226 */
[----:B------:R-:W-:Y:S01]  /*0de0*/  LEA.HI R31, R18, R31, RZ, 0x17 ;  /* 0x0000001f121f7211 */ /* 0x000fe200078fb8ff */
[----:B------:R-:W-:Y:S01]  /*0df0*/  IMAD.HI R18, R34, 0x2aaaaaab, RZ ;  /* 0x2aaaaaab22127827 */ /* 0x000fe200078e02ff */
[----:B------:R-:W-:Y:S01]  /*0e00*/  LEA.HI R35, R14, R35, RZ, 0x17 ;  /* 0x000000230e237211 */ /* 0x000fe200078fb8ff */
[----:B------:R-:W2:Y:S01]  /*0e10*/  LDC.64 R40, c[0x0][0x210] ;  /* 0x00008400ff287b82 */ /* 0x000ea20000000a00 */
[----:B------:R-:W-:Y:S01]  /*0e20*/  SHF.R.U32.HI R14, RZ, 0x1f, R13 ;  /* 0x0000001fff0e7819 */ /* 0x000fe2000001160d */
[----:B------:R-:W-:Y:S01]  /*0e30*/  @!P2 IMAD.MOV R21, RZ, RZ, -R21 ;  /* 0x000000ffff15a224 */ /* 0x000fe200078e0a15 */
[----:B------:R-:W-:Y:S01]  /*0e40*/  SHF.R.U32.HI R37, RZ, 0x1f, R18 ;  /* 0x0000001fff257819 */ /* 0x000fe20000011612 */
[----:B------:R-:W-:Y:S01]  /*0e50*/  IMAD R35, R35, -0xc00, R32 ;  /* 0xfffff40023237824 */ /* 0x000fe200078e0220 */
[----:B------:R-:W-:Y:S01]  /*0e60*/  LEA.HI R13, R13, R14, RZ, 0x17 ;  /* 0x0000000e0d0d7211 */ /* 0x000fe200078fb8ff */
[----:B------:R-:W-:Y:S01]  /*0e70*/  IMAD R14, R33, -0xc00, R30 ;  /* 0xfffff400210e7824 */ /* 0x000fe200078e021e */
[----:B------:R-:W-:Y:S01]  /*0e80*/  LEA.HI R37, R18, R37, RZ, 0x17 ;  /* 0x0000002512257211 */ /* 0x000fe200078fb8ff */
[----:B------:R-:W3:Y:S01]  /*0e90*/  LDC.64 R32, c[0x0][0x218] ;  /* 0x00008600ff207b82 */ /* 0x000ee20000000a00 */
[----:B------:R-:W-:Y:S01]  /*0ea0*/  @!P6 IMAD.IADD R17, R17, 0x1, -R12 ;  /* 0x000000011111e824 */ /* 0x000fe200078e0a0c */
[----:B------:R-:W-:Y:S01]  /*0eb0*/  ISETP.NE.AND P6, PT, R0, RZ, PT ;  /* 0x000000ff0000720c */ /* 0x000fe20003fc5270 */
[----:B------:R-:W-:Y:S01]  /*0ec0*/  IMAD R18, R13, -0xc00, R24 ;  /* 0xfffff4000d127824 */ /* 0x000fe200078e0218 */
[----:B------:R-:W-:Y:S01]  /*0ed0*/  LOP3.LUT R13, RZ, R0, RZ, 0x33, !PT ;  /* 0x00000000ff0d7212 */ /* 0x000fe200078e33ff */
[----:B------:R-:W-:Y:S01]  /*0ee0*/  @!P1 IMAD.MOV R27, RZ, RZ, -R27 ;  /* 0x000000ffff1b9224 */ /* 0x000fe200078e0a1b */
[----:B------:R-:W-:Y:S01]  /*0ef0*/  LOP3.LUT R12, R82, 0x78, RZ, 0xc0, !PT ;  /* 0x00000078520c7812 */ /* 0x000fe200078ec0ff */
[----:B------:R-:W-:Y:S01]  /*0f00*/  @!P3 IMAD.MOV R23, RZ, RZ, -R23 ;  /* 0x000000ffff17b224 */ /* 0x000fe200078e0a17 */
[C---:B------:R-:W-:Y:S01]  /*0f10*/  SEL R43, R13.reuse, R16, !P6 ;  /* 0x000000100d2b7207 */ /* 0x040fe20007000000 */
[----:B------:R-:W-:Y:S01]  /*0f20*/  @!P5 IMAD.MOV R25, RZ, RZ, -R25 ;  /* 0x000000ffff19d224 */ /* 0x000fe200078e0a19 */
[C---:B------:R-:W-:Y:S01]  /*0f30*/  SEL R53, R13.reuse, R19, !P6 ;  /* 0x000000130d357207 */ /* 0x040fe20007000000 */
[----:B------:R-:W-:Y:S01]  /*0f40*/  @!P4 IMAD.MOV R17, RZ, RZ, -R17 ;  /* 0x000000ffff11c224 */ /* 0x000fe200078e0a11 */
[----:B------:R-:W-:Y:S01]  /*0f50*/  SEL R51, R13, R15, !P6 ;  /* 0x0000000f0d337207 */ /* 0x000fe20007000000 */
[----:B------:R-:W-:Y:S01]  /*0f60*/  IMAD R29, R29, -0xc00, R26 ;  /* 0xfffff4001d1d7824 */ /* 0x000fe200078e021a */
[----:B------:R-:W-:Y:S01]  /*0f70*/  SEL R49, R13, R21, !P6 ;  /* 0x000000150d317207 */ /* 0x000fe20007000000 */
[--C-:B------:R-:W-:Y:S01]  /*0f80*/  IMAD R53, R53, 0x3c00, R12.reuse ;  /* 0x00003c0035357824 */ /* 0x100fe200078e020c */
        /* <DEDUP_REMOVED lines=8> */
[----:B------:R-:W-:Y:S01]  /*1010*/  LEA R55, R8, UR10, 0x1 ;  /* 0x0000000a08377c11 */ /* 0x000fe2000f8e08ff */
[----:B------:R-:W-:Y:S01]  /*1020*/  IMAD R47, R47, 0x3c00, R12 ;  /* 0x00003c002f2f7824 */ /* 0x000fe200078e020c */
[----:B------:R-:W-:Y:S01]  /*1030*/  LOP3.LUT R82, R82, 0x38, RZ, 0xc0, !PT ;  /* 0x0000003852527812 */ /* 0x000fe200078ec0ff */
[----:B--2---:R-:W-:-:S04]  /*1040*/  IMAD.WIDE R22, R23, 0x2, R40 ;  /* 0x0000000217167825 */ /* 0x004fc800078e0228 */
[----:B------:R-:W-:Y:S01]  /*1050*/  IMAD R45, R45, 0x3c00, R12 ;  /* 0x00003c002d2d7824 */ /* 0x000fe200078e020c */
[----:B------:R-:W-:Y:S01]  /*1060*/  @!PT LDS RZ, [RZ] ;  /* 0x00000000fffff984 */ /* 0x000fe20000000800 */
[----:B------:R-:W-:Y:S01]  /*1070*/  @!PT LDS RZ, [RZ] ;  /* 0x00000000fffff984 */ /* 0x000fe20000000800 */
[----:B------:R-:W-:Y:S01]  /*1080*/  @!PT LDS RZ, [RZ] ;  /* 0x00000000fffff984 */ /* 0x000fe20000000800 */
[----:B------:R-:W-:Y:S01]  /*1090*/  LDGSTS.E.BYPASS.128 [R55], desc[UR14][R22.64] ;  /* 0x0000000016377fae */ /* 0x000fe2000b901c4e */
[----:B------:R-:W-:-:S04]  /*10a0*/  IMAD.WIDE R52, R53, 0x2, R40 ;  /* 0x0000000235347825 */ /* 0x000fc800078e0228 */
[----:B------:R-:W-:Y:S01]  /*10b0*/  IMAD R31, R31, -0xc00, R28 ;  /* 0xfffff4001f1f7824 */ /* 0x000fe200078e021c */
[----:B------:R-:W-:Y:S01]  /*10c0*/  LDGSTS.E.BYPASS.128 [R63], desc[UR14][R52.64] ;  /* 0x00000000343f7fae */ /* 0x000fe2000b901c4e */
[----:B------:R-:W-:-:S04]  /*10d0*/  IMAD.WIDE R50, R51, 0x2, R40 ;  /* 0x0000000233327825 */ /* 0x000fc800078e0228 */
[----:B------:R-:W-:Y:S01]  /*10e0*/  IMAD R13, R13, 0x3c00, R12 ;  /* 0x00003c000d0d7824 */ /* 0x000fe200078e020c */
[----:B------:R-:W-:Y:S01]  /*10f0*/  LDGSTS.E.BYPASS.128 [R65], desc[UR14][R50.64] ;  /* 0x0000000032417fae */ /* 0x000fe2000b901c4e */
[----:B------:R-:W-:-:S04]  /*1100*/  IMAD.WIDE R48, R49, 0x2, R40 ;  /* 0x0000000231307825 */ /* 0x000fc800078e0228 */
[----:B------:R-:W-:Y:S01]  /*1110*/  IMAD R39, R39, -0xc00, R36 ;  /* 0xfffff40027277824 */ /* 0x000fe200078e0224 */
[----:B------:R-:W-:Y:S01]  /*1120*/  LDGSTS.E.BYPASS.128 [R67], desc[UR14][R48.64] ;  /* 0x0000000030437fae */ /* 0x000fe2000b901c4e */
[----:B------:R-:W-:-:S04]  /*1130*/  IMAD.WIDE R46, R47, 0x2, R40 ;  /* 0x000000022f2e7825 */ /* 0x000fc800078e0228 */
[----:B------:R-:W-:Y:S01]  /*1140*/  IMAD R37, R37, -0xc00, R34 ;  /* 0xfffff40025257824 */ /* 0x000fe200078e0222 */
[----:B------:R-:W-:Y:S01]  /*1150*/  LDGSTS.E.BYPASS.128 [R83], desc[UR14][R46.64] ;  /* 0x000000002e537fae */ /* 0x000fe2000b901c4e */
[----:B------:R-:W-:Y:S02]  /*1160*/  IMAD R29, R29, 0x3c00, R12 ;  /* 0x00003c001d1d7824 */ /* 0x000fe400078e020c */
[----:B------:R-:W-:-:S04]  /*1170*/  IMAD.WIDE R44, R45, 0x2, R40 ;  /* 0x000000022d2c7825 */ /* 0x000fc800078e0228 */
[----:B------:R-:W-:Y:S01]  /*1180*/  IMAD R31, R31, 0x3c00, R12 ;  /* 0x00003c001f1f7824 */ /* 0x000fe200078e020c */
[----:B------:R-:W-:Y:S01]  /*1190*/  LDGSTS.E.BYPASS.128 [R85], desc[UR14][R44.64] ;  /* 0x000000002c557fae */ /* 0x000fe2000b901c4e */
[----:B------:R-:W-:-:S04]  /*11a0*/  IMAD.WIDE R42, R43, 0x2, R40 ;  /* 0x000000022b2a7825 */ /* 0x000fc800078e0228 */
[----:B------:R-:W-:Y:S01]  /*11b0*/  IMAD R15, R14, 0x3c00, R12 ;  /* 0x00003c000e0f7824 */ /* 0x000fe200078e020c */
[----:B------:R-:W-:Y:S01]  /*11c0*/  LDGSTS.E.BYPASS.128 [R87], desc[UR14][R42.64] ;  /* 0x000000002a577fae */ /* 0x000fe2000b901c4e */
[----:B------:R-:W-:Y:S01]  /*11d0*/  IMAD.WIDE R40, R13, 0x2, R40 ;  /* 0x000000020d287825 */ /* 0x000fe200078e0228 */
[----:B------:R-:W-:-:S03]  /*11e0*/  IADD3 R13, P1, R52, 0x400, RZ ;  /* 0x00000400340d7810 */ /* 0x000fc60007f3e0ff */
[--C-:B------:R-:W-:Y:S01]  /*11f0*/  IMAD R27, R35, 0x3c00, R12.reuse ;  /* 0x00003c00231b7824 */ /* 0x100fe200078e020c */
[----:B------:R-:W-:Y:S01]  /*1200*/  LDGSTS.E.BYPASS.128 [R89], desc[UR14][R40.64] ;  /* 0x0000000028597fae */ /* 0x000fe2000b901c4e */
[--C-:B------:R-:W-:Y:S02]  /*1210*/  IMAD R19, R39, 0x3c00, R12.reuse ;  /* 0x00003c0027137824 */ /* 0x100fe400078e020c */
[--C-:B------:R-:W-:Y:S01]  /*1220*/  IMAD R25, R18, 0x3c00, R12.reuse ;  /* 0x00003c0012197824 */ /* 0x100fe200078e020c */
[----:B------:R-:W0:Y:S01]  /*1230*/  LDGDEPBAR ;  /* 0x00000000000079af */ /* 0x000e220000000000 */
[----:B------:R-:W-:Y:S02]  /*1240*/  IMAD R17, R37, 0x3c00, R12 ;  /* 0x00003c0025117824 */ /* 0x000fe400078e020c */
[----:B---3--:R-:W-:-:S04]  /*1250*/  IMAD.WIDE R38, R29, 0x2, R32 ;  /* 0x000000021d267825 */ /* 0x008fc800078e0220 */
[--C-:B------:R-:W-:Y:S01]  /*1260*/  IMAD.WIDE R36, R31, 0x2, R32.reuse ;  /* 0x000000021f247825 */ /* 0x100fe200078e0220 */
[----:B------:R-:W-:Y:S03]  /*1270*/  LDGSTS.E.BYPASS.128 [R55+0x14000], desc[UR14][R38.64] ;  /* 0x1400000026377fae */ /* 0x000fe6000b901c4e */
[----:B------:R-:W-:Y:S01]  /*1280*/  IMAD.WIDE R34, R15, 0x2, R32 ;  /* 0x000000020f227825 */ /* 0x000fe200078e0220 */
[----:B------:R-:W-:Y:S03]  /*1290*/  LDGSTS.E.BYPASS.128 [R63+0x14000], desc[UR14][R36.64] ;  /* 0x14000000243f7fae */ /* 0x000fe6000b901c4e */
[----:B------:R-:W-:Y:S01]  /*12a0*/  IMAD R21, R20, 0x3c00, R12 ;  /* 0x00003c0014157824 */ /* 0x000fe200078e020c */
[----:B------:R-:W-:Y:S01]  /*12b0*/  LDGSTS.E.BYPASS.128 [R65+0x14000], desc[UR14][R34.64] ;  /* 0x1400000022417fae */ /* 0x000fe2000b901c4e */
[----:B------:R-:W-:Y:S01]  /*12c0*/  IMAD.WIDE R26, R27, 0x2, R32 ;  /* 0x000000021b1a7825 */ /* 0x000fe200078e0220 */
[----:B------:R-:W-:-:S03]  /*12d0*/  IADD3 R12, P0, R22, 0x400, RZ ;  /* 0x00000400160c7810 */ /* 0x000fc60007f1e0ff */
[--C-:B------:R-:W-:Y:S01]  /*12e0*/  IMAD.WIDE R24, R25, 0x2, R32.reuse ;  /* 0x0000000219187825 */ /* 0x100fe200078e0220 */
[----:B------:R-:W-:Y:S03]  /*12f0*/  LDGSTS.E.BYPASS.128 [R67+0x14000], desc[UR14][R26.64] ;  /* 0x140000001a437fae */ /* 0x000fe6000b901c4e */
[--C-:B------:R-:W-:Y:S01]  /*1300*/  IMAD.WIDE R28, R17, 0x2, R32.reuse ;  /* 0x00000002111c7825 */ /* 0x100fe200078e0220 */
[----:B------:R-:W-:Y:S03]  /*1310*/  LDGSTS.E.BYPASS.128 [R83+0x14000], desc[UR14][R24.64] ;  /* 0x1400000018537fae */ /* 0x000fe6000b901c4e */
[----:B------:R-:W-:Y:S01]  /*1320*/  IMAD.WIDE R30, R19, 0x2, R32 ;  /* 0x00000002131e7825 */ /* 0x000fe200078e0220 */
[----:B------:R-:W-:Y:S01]  /*1330*/  LDGSTS.E.BYPASS.128 [R85+0x14000], desc[UR14][R28.64] ;  /* 0x140000001c557fae */ /* 0x000fe2000b901c4e */
[----:B------:R-:W-:-:S02]  /*1340*/  IADD3 R75, P2, R28, 0x400, RZ ;  /* 0x000004001c4b7810 */ /* 0x000fc40007f5e0ff */
[----:B------:R-:W-:Y:S01]  /*1350*/  IMAD.WIDE R32, R21, 0x2, R32 ;  /* 0x0000000215207825 */ /* 0x000fe200078e0220 */
[----:B------:R-:W-:Y:S03]  /*1360*/  LDGSTS.E.BYPASS.128 [R87+0x14000], desc[UR14][R30.64] ;  /* 0x140000001e577fae */ /* 0x000fe6000b901c4e */
[----:B------:R-:W-:Y:S01]  /*1370*/  IMAD.X R14, RZ, RZ, R23, P0 ;  /* 0x000000ffff0e7224 */ /* 0x000fe200000e0617 */
[----:B------:R-:W-:Y:S01]  /*1380*/  LDGSTS.E.BYPASS.128 [R89+0x14000], desc[UR14][R32.64] ;  /* 0x1400000020597fae */ /* 0x000fe2000b901c4e */
[----:B------:R-:W-:Y:S01]  /*1390*/  IADD3 R15, P0, R50, 0x400, RZ ;  /* 0x00000400320f7810 */ /* 0x000fe20007f1e0ff */
[----:B------:R-:W-:Y:S01]  /*13a0*/  IMAD.X R16, RZ, RZ, R53, P1 ;  /* 0x000000ffff107224 */ /* 0x000fe200008e0635 */
[----:B------:R-:W-:Y:S01]  /*13b0*/  IADD3 R17, P1, R48, 0x400, RZ ;  /* 0x0000040030117810 */ /* 0x000fe20007f3e0ff */
[----:B------:R-:W0:Y:S01]  /*13c0*/  LDGDEPBAR ;  /* 0x00000000000079af */ /* 0x000e220000000000 */
[----:B------:R-:W-:-:S02]  /*13d0*/  IMAD.X R79, RZ, RZ, R29, P2 ;  /* 0x000000ffff4f7224 */ /* 0x000fc400010e061d */
[----:B------:R-:W-:Y:S01]  /*13e0*/  IMAD.X R18, RZ, RZ, R51, P0 ;  /* 0x000000ffff127224 */ /* 0x000fe200000e0633 */
[----:B------:R-:W-:Y:S01]  /*13f0*/  BAR.SYNC.DEFER_BLOCKING 0x0 ;  /* 0x0000000000007b1d */ /* 0x000fe20000010000 */
[----:B------:R-:W-:Y:S01]  /*1400*/  IADD3 R19, P0, R46, 0x400, RZ ;  /* 0x000004002e137810 */ /* 0x000fe20007f1e0ff */
[----:B------:R-:W-:Y:S01]  /*1410*/  IMAD.X R20, RZ, RZ, R49, P1 ;  /* 0x000000ffff147224 */ /* 0x000fe200008e0631 */
[----:B------:R-:W-:-:S05]  /*1420*/  IADD3 R21, P1, R44, 0x400, RZ ;  /* 0x000004002c157810 */ /* 0x000fca0007f3e0ff */
[----:B------:R-:W-:Y:S01]  /*1430*/  IMAD.X R56, RZ, RZ, R45, P1 ;  /* 0x000000ffff387224 */ /* 0x000fe200008e062d */
[----:B------:R-:W-:-:S05]  /*1440*/  IADD3 R57, P1, R40, 0x400, RZ ;  /* 0x0000040028397810 */ /* 0x000fca0007f3e0ff */
[----:B------:R-:W-:Y:S01]  /*1450*/  IMAD.X R60, RZ, RZ, R41, P1 ;  /* 0x000000ffff3c7224 */ /* 0x000fe200008e0629 */
[----:B------:R-:W-:-:S05]  /*1460*/  IADD3 R61, P1, R36, 0x400, RZ ;  /* 0x00000400243d7810 */ /* 0x000fca0007f3e0ff */
[----:B------:R-:W-:Y:S01]  /*1470*/  IMAD.X R70, RZ, RZ, R37, P1 ;  /* 0x000000ffff467224 */ /* 0x000fe200008e0625 */
[----:B------:R-:W-:Y:S01]  /*1480*/  IADD3 R71, P1, R26, 0x400, RZ ;  /* 0x000004001a477810 */ /* 0x000fe20007f3e0ff */
[----:B------:R-:W-:Y:S01]  /*1490*/  @!PT LDS RZ, [RZ] ;  /* 0x00000000fffff984 */ /* 0x000fe20000000800 */
[----:B------:R-:W-:Y:S01]  /*14a0*/  @!PT LDS RZ, [RZ] ;  /* 0x00000000fffff984 */ /* 0x000fe20000000800 */
[----:B------:R-:W-:Y:S01]  /*14b0*/  @!PT LDS RZ, [RZ] ;  /* 0x00000000fffff984 */ /* 0x000fe20000000800 */
[----:B------:R-:W-:Y:S04]  /*14c0*/  LDGSTS.E.BYPASS.128 [R55+0x4000], desc[UR14][R22.64+0x100] ;  /* 0x0400010016377fae */ /* 0x000fe8000b901c4e */
[----:B------:R-:W-:Y:S01]  /*14d0*/  IMAD.X R74, RZ, RZ, R27, P1 ;  /* 0x000000ffff4a7224 */ /* 0x000fe200008e061b */
[----:B------:R-:W-:Y:S01]  /*14e0*/  IADD3 R77, P1, R30, 0x400, RZ ;  /* 0x000004001e4d7810 */ /* 0x000fe20007f3e0ff */
[----:B------:R-:W-:Y:S04]  /*14f0*/  LDGSTS.E.BYPASS.128 [R63+0x4000], desc[UR14][R52.64+0x100] ;  /* 0x04000100343f7fae */ /* 0x000fe8000b901c4e */
[----:B------:R-:W-:Y:S01]  /*1500*/  LDGSTS.E.BYPASS.128 [R65+0x4000], desc[UR14][R50.64+0x100] ;  /* 0x0400010032417fae */ /* 0x000fe2000b901c4e */
[----:B------:R-:W-:-:S03]  /*1510*/  IMAD.X R80, RZ, RZ, R31, P1 ;  /* 0x000000ffff507224 */ /* 0x000fc600008e061f */
[----:B------:R-:W-:Y:S04]  /*1520*/  LDGSTS.E.BYPASS.128 [R67+0x4000], desc[UR14][R48.64+0x100] ;  /* 0x0400010030437fae */ /* 0x000fe8000b901c4e */
[----:B------:R-:W-:Y:S04]  /*1530*/  LDGSTS.E.BYPASS.128 [R83+0x4000], desc[UR14][R46.64+0x100] ;  /* 0x040001002e537fae */ /* 0x000fe8000b901c4e */
[----:B------:R-:W-:Y:S04]  /*1540*/  LDGSTS.E.BYPASS.128 [R85+0x4000], desc[UR14][R44.64+0x100] ;  /* 0x040001002c557fae */ /* 0x000fe8000b901c4e */
[----:B------:R-:W-:Y:S04]  /*1550*/  LDGSTS.E.BYPASS.128 [R87+0x4000], desc[UR14][R42.64+0x100] ;  /* 0x040001002a577fae */ /* 0x000fe8000b901c4e */
[----:B------:R-:W-:Y:S04]  /*1560*/  LDGSTS.E.BYPASS.128 [R89+0x4000], desc[UR14][R40.64+0x100] ;  /* 0x0400010028597fae */ /* 0x000fe8000b901c4e */
[----:B------:R-:W0:Y:S04]  /*1570*/  LDGDEPBAR ;  /* 0x00000000000079af */ /* 0x000e280000000000 */
[----:B------:R-:W-:Y:S04]  /*1580*/  LDGSTS.E.BYPASS.128 [R55+0x18000], desc[UR14][R38.64+0x100] ;  /* 0x1800010026377fae */ /* 0x000fe8000b901c4e */
[----:B------:R-:W-:Y:S04]  /*1590*/  LDGSTS.E.BYPASS.128 [R63+0x18000], desc[UR14][R36.64+0x100] ;  /* 0x18000100243f7fae */ /* 0x000fe8000b901c4e */
[----:B------:R-:W-:Y:S04]  /*15a0*/  LDGSTS.E.BYPASS.128 [R65+0x18000], desc[UR14][R34.64+0x100] ;  /* 0x1800010022417fae */ /* 0x000fe8000b901c4e */
[----:B------:R-:W-:Y:S04]  /*15b0*/  LDGSTS.E.BYPASS.128 [R67+0x18000], desc[UR14][R26.64+0x100] ;  /* 0x180001001a437fae */ /* 0x000fe8000b901c4e */
[----:B------:R-:W-:Y:S04]  /*15c0*/  LDGSTS.E.BYPASS.128 [R83+0x18000], desc[UR14][R24.64+0x100] ;  /* 0x1800010018537fae */ /* 0x000fe8000b901c4e */
[----:B------:R-:W-:Y:S04]  /*15d0*/  LDGSTS.E.BYPASS.128 [R85+0x18000], desc[UR14][R28.64+0x100] ;  /* 0x180001001c557fae */ /* 0x000fe8000b901c4e */
[----:B------:R-:W-:Y:S04]  /*15e0*/  LDGSTS.E.BYPASS.128 [R87+0x18000], desc[UR14][R30.64+0x100] ;  /* 0x180001001e577fae */ /* 0x000fe8000b901c4e */
[----:B------:R-:W-:Y:S04]  /*15f0*/  LDGSTS.E.BYPASS.128 [R89+0x18000], desc[UR14][R32.64+0x100] ;  /* 0x1800010020597fae */ /* 0x000fe8000b901c4e */
[----:B------:R-:W0:Y:S01]  /*1600*/  LDGDEPBAR ;  /* 0x00000000000079af */ /* 0x000e220000000000 */
[----:B------:R-:W-:Y:S06]  /*1610*/  BAR.SYNC.DEFER_BLOCKING 0x0 ;  /* 0x0000000000007b1d */ /* 0x000fec0000010000 */
[----:B------:R-:W-:Y:S01]  /*1620*/  @!PT LDS RZ, [RZ] ;  /* 0x00000000fffff984 */ /* 0x000fe20000000800 */
[----:B------:R-:W-:Y:S01]  /*1630*/  @!PT LDS RZ, [RZ] ;  /* 0x00000000fffff984 */ /* 0x000fe20000000800 */
[----:B------:R-:W-:Y:S01]  /*1640*/  @!PT LDS RZ, [RZ] ;  /* 0x00000000fffff984 */ /* 0x000fe20000000800 */
        /* <DEDUP_REMOVED lines=22> */
[----:B------:R2:W-:Y:S04]  /*17b0*/  LDGSTS.E.BYPASS.128 [R55+0xc000], desc[UR14][R22.64+0x300] ;  /* 0x0c00030016377fae */ /* 0x0005e8000b901c4e */
[----:B------:R3:W-:Y:S04]  /*17c0*/  LDGSTS.E.BYPASS.128 [R63+0xc000], desc[UR14][R52.64+0x300] ;  /* 0x0c000300343f7fae */ /* 0x0007e8000b901c4e */
[----:B------:R4:W-:Y:S04]  /*17d0*/  LDGSTS.E.BYPASS.128 [R65+0xc000], desc[UR14][R50.64+0x300] ;  /* 0x0c00030032417fae */ /* 0x0009e8000b901c4e */
[----:B------:R5:W-:Y:S01]  /*17e0*/  LDGSTS.E.BYPASS.128 [R67+0xc000], desc[UR14][R48.64+0x300] ;  /* 0x0c00030030437fae */ /* 0x000be2000b901c4e */
[----:B--2---:R-:W-:Y:S01]  /*17f0*/  IMAD.X R22, RZ, RZ, R47, P0 ;  /* 0x000000ffff167224 */ /* 0x004fe200000e062f */
[----:B------:R-:W-:-:S02]  /*1800*/  IADD3 R23, P0, R42, 0x400, RZ ;  /* 0x000004002a177810 */ /* 0x000fc40007f1e0ff */
[----:B------:R2:W-:Y:S01]  /*1810*/  LDGSTS.E.BYPASS.128 [R83+0xc000], desc[UR14][R46.64+0x300] ;  /* 0x0c0003002e537fae */ /* 0x0005e2000b901c4e */
[----:B---3--:R-:W-:Y:S02]  /*1820*/  CS2R R52, SRZ ;  /* 0x0000000000347805 */ /* 0x008fe4000001ff00 */
[----:B------:R-:W-:Y:S01]  /*1830*/  IMAD.X R58, RZ, RZ, R43, P0 ;  /* 0x000000ffff3a7224 */ /* 0x000fe200000e062b */
[----:B------:R3:W-:Y:S01]  /*1840*/  LDGSTS.E.BYPASS.128 [R85+0xc000], desc[UR14][R44.64+0x300] ;  /* 0x0c0003002c557fae */ /* 0x0007e2000b901c4e */
[----:B------:R-:W-:Y:S02]  /*1850*/  IADD3 R59, P0, R38, 0x400, RZ ;  /* 0x00000400263b7810 */ /* 0x000fe40007f1e0ff */
[----:B-1--4-:R-:W-:Y:S01]  /*1860*/  CS2R R50, SRZ ;  /* 0x0000000000327805 */ /* 0x012fe2000001ff00 */
[----:B------:R1:W-:Y:S01]  /*1870*/  LDGSTS.E.BYPASS.128 [R87+0xc000], desc[UR14][R42.64+0x300] ;  /* 0x0c0003002a577fae */ /* 0x0003e2000b901c4e */
[----:B-----5:R-:W-:Y:S01]  /*1880*/  CS2R R48, SRZ ;  /* 0x0000000000307805 */ /* 0x020fe2000001ff00 */
[----:B------:R-:W-:Y:S01]  /*1890*/  IMAD.X R68, RZ, RZ, R39, P0 ;  /* 0x000000ffff447224 */ /* 0x000fe200000e0627 */
[----:B------:R-:W-:Y:S01]  /*18a0*/  IADD3 R69, P0, R34, 0x400, RZ ;  /* 0x0000040022457810 */ /* 0x000fe20007f1e0ff */
[----:B------:R4:W-:Y:S01]  /*18b0*/  LDGSTS.E.BYPASS.128 [R89+0xc000], desc[UR14][R40.64+0x300] ;  /* 0x0c00030028597fae */ /* 0x0009e2000b901c4e */
[----:B--2---:R-:W-:-:S03]  /*18c0*/  CS2R R46, SRZ ;  /* 0x00000000002e7805 */ /* 0x004fc6000001ff00 */
[----:B------:R-:W0:Y:S01]  /*18d0*/  LDGDEPBAR ;  /* 0x00000000000079af */ /* 0x000e220000000000 */
[----:B------:R-:W-:Y:S01]  /*18e0*/  IMAD.X R72, RZ, RZ, R35, P0 ;  /* 0x000000ffff487224 */ /* 0x000fe200000e0623 */
[----:B------:R-:W-:Y:S02]  /*18f0*/  IADD3 R73, P0, R24, 0x400, RZ ;  /* 0x0000040018497810 */ /* 0x000fe40007f1e0ff */
[----:B---3--:R-:W-:Y:S01]  /*1900*/  CS2R R44, SRZ ;  /* 0x00000000002c7805 */ /* 0x008fe2000001ff00 */
[----:B------:R2:W-:Y:S01]  /*1910*/  LDGSTS.E.BYPASS.128 [R55+0x20000], desc[UR14][R38.64+0x300] ;  /* 0x2000030026377fae */ /* 0x0005e2000b901c4e */
[----:B-1----:R-:W-:Y:S01]  /*1920*/  CS2R R42, SRZ ;  /* 0x00000000002a7805 */ /* 0x002fe2000001ff00 */
[----:B------:R-:W-:Y:S02]  /*1930*/  IMAD.X R76, RZ, RZ, R25, P0 ;  /* 0x000000ffff4c7224 */ /* 0x000fe400000e0619 */
[----:B------:R1:W-:Y:S01]  /*1940*/  LDGSTS.E.BYPASS.128 [R63+0x20000], desc[UR14][R36.64+0x300] ;  /* 0x20000300243f7fae */ /* 0x0003e2000b901c4e */
[----:B------:R-:W-:-:S02]  /*1950*/  IADD3 R78, P0, R32, 0x400, RZ ;  /* 0x00000400204e7810 */ /* 0x000fc40007f1e0ff */
[----:B----4-:R-:W-:Y:S01]  /*1960*/  CS2R R40, SRZ ;  /* 0x0000000000287805 */ /* 0x010fe2000001ff00 */
[----:B------:R3:W-:Y:S02]  /*1970*/  LDGSTS.E.BYPASS.128 [R65+0x20000], desc[UR14][R34.64+0x300] ;  /* 0x2000030022417fae */ /* 0x0007e4000b901c4e */
[----:B------:R-:W-:Y:S02]  /*1980*/  IMAD.X R81, RZ, RZ, R33, P0 ;  /* 0x000000ffff517224 */ /* 0x000fe400000e0621 */
[----:B------:R4:W-:Y:S01]  /*1990*/  LDGSTS.E.BYPASS.128 [R67+0x20000], desc[UR14][R26.64+0x300] ;  /* 0x200003001a437fae */ /* 0x0009e2000b901c4e */
[----:B--2---:R-:W-:Y:S02]  /*19a0*/  CS2R R38, SRZ ;  /* 0x0000000000267805 */ /* 0x004fe4000001ff00 */
[----:B------:R-:W-:Y:S01]  /*19b0*/  CS2R R54, SRZ ;  /* 0x0000000000367805 */ /* 0x000fe2000001ff00 */
[----:B------:R2:W-:Y:S01]  /*19c0*/  LDGSTS.E.BYPASS.128 [R83+0x20000], desc[UR14][R24.64+0x300] ;  /* 0x2000030018537fae */ /* 0x0005e2000b901c4e */
[----:B-1----:R-:W-:-:S03]  /*19d0*/  CS2R R36, SRZ ;  /* 0x0000000000247805 */ /* 0x002fc6000001ff00 */
[----:B------:R1:W-:Y:S01]  /*19e0*/  LDGSTS.E.BYPASS.128 [R85+0x20000], desc[UR14][R28.64+0x300] ;  /* 0x200003001c557fae */ /* 0x0003e2000b901c4e */
[----:B---3--:R-:W-:-:S03]  /*19f0*/  CS2R R34, SRZ ;  /* 0x0000000000227805 */ /* 0x008fc6000001ff00 */
[----:B------:R3:W-:Y:S01]  /*1a00*/  LDGSTS.E.BYPASS.128 [R87+0x20000], desc[UR14][R30.64+0x300] ;  /* 0x200003001e577fae */ /* 0x0007e2000b901c4e */
[----:B----4-:R-:W-:-:S03]  /*1a10*/  CS2R R26, SRZ ;  /* 0x00000000001a7805 */ /* 0x010fc6000001ff00 */
[----:B------:R4:W-:Y:S01]  /*1a20*/  LDGSTS.E.BYPASS.128 [R89+0x20000], desc[UR14][R32.64+0x300] ;  /* 0x2000030020597fae */ /* 0x0009e2000b901c4e */
[----:B--2---:R-:W-:Y:S01]  /*1a30*/  IMAD.MOV.U32 R83, RZ, RZ, -0x80 ;  /* 0xffffff80ff537424 */ /* 0x004fe200078e00ff */
[----:B------:R-:W-:Y:S02]  /*1a40*/  CS2R R24, SRZ ;  /* 0x0000000000187805 */ /* 0x000fe4000001ff00 */
[----:B------:R-:W0:Y:S01]  /*1a50*/  LDGDEPBAR ;  /* 0x00000000000079af */ /* 0x000e220000000000 */
[--C-:B-1----:R-:W-:Y:S02]  /*1a60*/  SHF.R.U32.HI R85, RZ, 0x5, R86.reuse ;  /* 0x00000005ff557819 */ /* 0x102fe40000011656 */
[----:B------:R-:W-:Y:S02]  /*1a70*/  CS2R R28, SRZ ;  /* 0x00000000001c7805 */ /* 0x000fe4000001ff00 */
[----:B------:R-:W-:Y:S02]  /*1a80*/  SHF.R.U32.HI R86, RZ, 0x3, R86 ;  /* 0x00000003ff567819 */ /* 0x000fe40000011656 */
[----:B---3--:R-:W-:-:S02]  /*1a90*/  CS2R R30, SRZ ;  /* 0x00000000001e7805 */ /* 0x008fc4000001ff00 */
[----:B------:R-:W-:Y:S02]  /*1aa0*/  LOP3.LUT R85, R85, 0x7fffffc, RZ, 0xc0, !PT ;  /* 0x07fffffc55557812 */ /* 0x000fe400078ec0ff */
[----:B----4-:R-:W-:-:S07]  /*1ab0*/  CS2R R32, SRZ ;  /* 0x0000000000207805 */ /* 0x010fce000001ff00 */
.L_x_0:
[----:B------:R-:W1:Y:S01]  /*1ac0*/  SHFL.IDX PT, R62, R85, RZ, 0x1f ;  /* 0x00001fff553e7589 */ /* 0x000e6200000e0000 */
[----:B------:R-:W-:Y:S01]  /*1ad0*/  UIADD3 UR12, UR12, 0x1, URZ ;  /* 0x000000010c0c7890 */ /* 0x000fe2000fffe03f */
[----:B------:R-:W-:-:S04]  /*1ae0*/  DEPBAR.LE SB0, 0x6 ;  /* 0x000081800000791a */ /* 0x000fc80000000000 */
[----:B------:R-:W-:Y:S01]  /*1af0*/  UISETP.GE.AND UP0, UPT, UR12, 0x5, UPT ;  /* 0x000000050c00788c */ /* 0x000fe2000bf06270 */
[----:B------:R-:W-:Y:S01]  /*1b00*/  BAR.SYNC.DEFER_BLOCKING 0x0 ;  /* 0x0000000000007b1d */ /* 0x000fe20000010000 */
[----:B------:R-:W-:Y:S01]  /*1b10*/  UIADD3 UR11, UR11, 0x1, URZ ;  /* 0x000000010b0b7890 */ /* 0x000fe2000fffe03f */
[----:B------:R-:W-:Y:S01]  /*1b20*/  IADD3 R92, P1, R12, UR4, RZ ;  /* 0x000000040c5c7c10 */ /* 0x000fe2000ff3e0ff */
[----:B------:R-:W-:Y:S01]  /*1b30*/  USEL UR12, UR12, URZ, !UP0 ;  /* 0x0000003f0c0c7287 */ /* 0x000fe2000c000000 */
[----:B------:R-:W-:Y:S02]  /*1b40*/  VIADD R83, R83, 0x80 ;  /* 0x0000008053537836 */ /* 0x000fe40000000000 */
[----:B------:R-:W-:Y:S01]  /*1b50*/  UMOV UR19, 0x40000040 ;  /* 0x4000004000137882 */ /* 0x000fe20000000000 */
[----:B------:R-:W-:Y:S02]  /*1b60*/  IADD3.X R93, R14, UR5, RZ, P1, !PT ;  /* 0x000000050e5d7c10 */ /* 0x000fe40008ffe4ff */
[----:B------:R-:W-:-:S02]  /*1b70*/  IADD3 R64, P1, R13, UR4, RZ ;  /* 0x000000040d407c10 */ /* 0x000fc4000ff3e0ff */
[----:B------:R-:W-:Y:S02]  /*1b80*/  ISETP.GE.U32.AND P0, PT, R83, 0x3a00, PT ;  /* 0x00003a005300780c */ /* 0x000fe40003f06070 */
[----:B------:R-:W-:Y:S02]  /*1b90*/  IADD3.X R65, R16, UR5, RZ, P1, !PT ;  /* 0x0000000510417c10 */ /* 0x000fe40008ffe4ff */
[----:B------:R-:W-:Y:S02]  /*1ba0*/  IADD3 R90, P1, R15, UR4, RZ ;  /* 0x000000040f5a7c10 */ /* 0x000fe4000ff3e0ff */
[----:B-1----:R-:W-:Y:S02]  /*1bb0*/  R2UR UR6, R62 ;  /* 0x000000003e0672ca */ /* 0x002fe400000e0000 */
[----:B------:R-:W-:Y:S02]  /*1bc0*/  IADD3.X R91, R18, UR5, RZ, P1, !PT ;  /* 0x00000005125b7c10 */ /* 0x000fe40008ffe4ff */
[----:B------:R-:W-:Y:S01]  /*1bd0*/  IADD3 R62, P1, R17, UR4, RZ ;  /* 0x00000004113e7c10 */ /* 0x000fe2000ff3e0ff */
[----:B------:R-:W-:-:S03]  /*1be0*/  WARPGROUP.ARRIVE ;  /* 0x00000000000079c5 */ /* 0x000fc60000000000 */
[----:B------:R-:W-:-:S05]  /*1bf0*/  IADD3.X R63, R20, UR5, RZ, P1, !PT ;  /* 0x00000005143f7c10 */ /* 0x000fca0008ffe4ff */
[----:B------:R-:W-:Y:S02]  /*1c00*/  USHF.L.U32 UR7, UR6, 0x7, URZ ;  /* 0x0000000706077899 */ /* 0x000fe4000800063f */
[----:B------:R-:W-:Y:S02]  /*1c10*/  ULEA UR6, UR12, UR10, 0xe ;  /* 0x0000000a0c067291 */ /* 0x000fe4000f8e703f */
[----:B------:R-:W-:Y:S02]  /*1c20*/  ULOP3.LUT UR7, UR7, 0x180, URZ, 0xc0, !UPT ;  /* 0x0000018007077892 */ /* 0x000fe4000f8ec03f */
[----:B------:R-:W-:Y:S02]  /*1c30*/  USHF.R.U32.HI UR8, URZ, 0x4, UR6 ;  /* 0x000000043f087899 */ /* 0x000fe40008011606 */
[----:B------:R-:W-:Y:S02]  /*1c40*/  UIADD3 UR6, UR6, 0x14000, URZ ;  /* 0x0001400006067890 */ /* 0x000fe4000fffe03f */
[----:B------:R-:W-:-:S02]  /*1c50*/  ULOP3.LUT UR8, UR8, 0x3fff, URZ, 0xc0, !UPT ;  /* 0x00003fff08087892 */ /* 0x000fc4000f8ec03f */
[----:B------:R-:W-:Y:S02]  /*1c60*/  USHF.R.U32.HI UR6, URZ, 0x4, UR6 ;  /* 0x000000043f067899 */ /* 0x000fe40008011606 */
[----:B------:R-:W-:Y:S02]  /*1c70*/  UIADD3 UR8, UP0, UR7, UR8, URZ ;  /* 0x0000000807087290 */ /* 0x000fe4000ff1e03f */
[----:B------:R-:W-:Y:S02]  /*1c80*/  ULOP3.LUT UR6, UR6, 0x3fff, URZ, 0xc0, !UPT ;  /* 0x00003fff06067892 */ /* 0x000fe4000f8ec03f */
[----:B------:R-:W-:Y:S02]  /*1c90*/  UIADD3.X UR9, URZ, URZ, URZ, UP0, !UPT ;  /* 0x0000003f3f097290 */ /* 0x000fe400087fe43f */
[----:B------:R-:W-:Y:S02]  /*1ca0*/  ULOP3.LUT UR18, UR6, 0x2000000, URZ, 0xfc, !UPT ;  /* 0x0200000006127892 */ /* 0x000fe4000f8efc3f */
[----:B------:R-:W-:-:S02]  /*1cb0*/  ULOP3.LUT UR16, UR8, 0x2000000, URZ, 0xfc, !UPT ;  /* 0x0200000008107892 */ /* 0x000fc4000f8efc3f */
[----:B------:R-:W-:Y:S01]  /*1cc0*/  ULOP3.LUT UR17, UR9, 0x40000040, URZ, 0xfc, !UPT ;  /* 0x4000004009117892 */ /* 0x000fe2000f8efc3f */
[----:B------:R-:W-:Y:S01]  /*1cd0*/  UMOV UR7, URZ ;  /* 0x0000003f00077c82 */ /* 0x000fe20008000000 */
[----:B------:R-:W-:-:S04]  /*1ce0*/  UISETP.GE.AND UP0, UPT, UR11, 0x5, UPT ;  /* 0x000000050b00788c */ /* 0x000fc8000bf06270 */
[----:B------:R-:W-:-:S03]  /*1cf0*/  USEL UR11, UR11, URZ, !UP0 ;  /* 0x0000003f0b0b7287 */ /* 0x000fc6000c000000 */
[----:B------:R-:W-:Y:S01]  /*1d00*/  HGMMA.64x64x16.F32.BF16 R24, gdesc[UR16], R24 ;  /* 0x00e00000101879f0 */ /* 0x000fe20008701818 */
[----:B------:R-:W-:Y:S01]  /*1d10*/  UMOV UR16, 0x2000002 ;  /* 0x0200000200107882 */ /* 0x000fe20000000000 */
[----:B------:R-:W-:Y:S02]  /*1d20*/  UMOV UR17, 0x40000040 ;  /* 0x4000004000117882 */ /* 0x000fe40000000000 */
[----:B------:R-:W-:Y:S02]  /*1d30*/  UIADD3.64 UR18, UR6, UR16, URZ ;  /* 0x0000001006127297 */ /* 0x000fe4000fffe03f */
[----:B------:R-:W-:-:S09]  /*1d40*/  UIADD3.64 UR16, UR8, UR16, URZ ;  /* 0x0000001008107297 */ /* 0x000fd2000fffe03f */
        /* <DEDUP_REMOVED lines=29> */
[----:B------:R-:W-:Y:S02]  /*1f20*/  UIADD3.64 UR16, UR8, UR16, URZ ;  /* 0x0000001008107297 */ /* 0x000fe4000fffe03f */
[----:B------:R-:W-:-:S06]  /*1f30*/  ULEA UR6, UR11, UR10, 0xe ;  /* 0x0000000a0b067291 */ /* 0x000fcc000f8e703f */
[----:B------:R-:W-:Y:S02]  /*1f40*/  LEA R67, R8, UR6, 0x1 ;  /* 0x0000000608437c11 */ /* 0x000fe4000f8e08ff */
[----:B------:R-:W-:Y:S02]  /*1f50*/  LEA R87, R2, UR6, 0x1 ;  /* 0x0000000602577c11 */ /* 0x000fe4000f8e08ff */
[----:B------:R-:W-:Y:S02]  /*1f60*/  LEA R88, R3, UR6, 0x1 ;  /* 0x0000000603587c11 */ /* 0x000fe4000f8e08ff */
[----:B------:R-:W-:Y:S01]  /*1f70*/  LEA R89, R4, UR6, 0x1 ;  /* 0x0000000604597c11 */ /* 0x000fe2000f8e08ff */
[----:B------:R-:W-:Y:S03]  /*1f80*/  HGMMA.64x64x16.F32.BF16 R24, gdesc[UR16], R24, gsb0 ;  /* 0x00e00000101879f0 */ /* 0x000fe60008001818 */
[----:B------:R-:W-:-:S02]  /*1f90*/  WARPGROUP.DEPBAR.LE gsb0, 0x1 ;  /* 0x00008000000079c5 */ /* 0x000fc40000010100 */
[----:B------:R-:W-:Y:S06]  /*1fa0*/  BAR.SYNC.DEFER_BLOCKING 0x0 ;  /* 0x0000000000007b1d */ /* 0x000fec0000010000 */
[----:B------:R-:W-:Y:S01]  /*1fb0*/  @!PT LDS RZ, [RZ] ;  /* 0x00000000fffff984 */ /* 0x000fe20000000800 */
[----:B------:R-:W-:Y:S01]  /*1fc0*/  @!PT LDS RZ, [RZ] ;  /* 0x00000000fffff984 */ /* 0x000fe20000000800 */
[----:B------:R-:W-:Y:S01]  /*1fd0*/  @!PT LDS RZ, [RZ] ;  /* 0x00000000fffff984 */ /* 0x000fe20000000800 */
[----:B------:R1:W-:Y:S04]  /*1fe0*/  LDGSTS.E.BYPASS.128 [R67], desc[UR14][R92.64], !P0 ;  /* 0x000000005c437fae */ /* 0x0003e8000c101c4e */
[----:B------:R2:W-:Y:S04]  /*1ff0*/  LDGSTS.E.BYPASS.128 [R87], desc[UR14][R64.64], !P0 ;  /* 0x0000000040577fae */ /* 0x0005e8000c101c4e */
[----:B------:R3:W-:Y:S01]  /*2000*/  LDGSTS.E.BYPASS.128 [R88], desc[UR14][R90.64], !P0 ;  /* 0x000000005a587fae */ /* 0x0007e2000c101c4e */
[----:B-1----:R-:W-:-:S03]  /*2010*/  IADD3 R92, P1, R19, UR4, RZ ;  /* 0x00000004135c7c10 */ /* 0x002fc6000ff3e0ff */
[----:B------:R1:W-:Y:S01]  /*2020*/  LDGSTS.E.BYPASS.128 [R89], desc[UR14][R62.64], !P0 ;  /* 0x000000003e597fae */ /* 0x0003e2000c101c4e */
[----:B------:R-:W-:Y:S02]  /*2030*/  IADD3.X R93, R22, UR5, RZ, P1, !PT ;  /* 0x00000005165d7c10 */ /* 0x000fe40008ffe4ff */
[----:B--2---:R-:W-:Y:S02]  /*2040*/  IADD3 R64, P1, R21, UR4, RZ ;  /* 0x0000000415407c10 */ /* 0x004fe4000ff3e0ff */
[----:B---3--:R-:W-:Y:S02]  /*2050*/  LEA R90, R5, UR6, 0x1 ;  /* 0x00000006055a7c11 */ /* 0x008fe4000f8e08ff */
[----:B------:R-:W-:Y:S02]  /*2060*/  IADD3.X R65, R56, UR5, RZ, P1, !PT ;  /* 0x0000000538417c10 */ /* 0x000fe40008ffe4ff */
[----:B------:R-:W-:Y:S01]  /*2070*/  LEA R91, R6, UR6, 0x1 ;  /* 0x00000006065b7c11 */ /* 0x000fe2000f8e08ff */
[----:B------:R2:W-:Y:S01]  /*2080*/  LDGSTS.E.BYPASS.128 [R90], desc[UR14][R92.64], !P0 ;  /* 0x000000005c5a7fae */ /* 0x0005e2000c101c4e */
[----:B-1----:R-:W-:-:S03]  /*2090*/  IADD3 R62, P1, R23, UR4, RZ ;  /* 0x00000004173e7c10 */ /* 0x002fc6000ff3e0ff */
[----:B------:R-:W-:Y:S01]  /*20a0*/  LDGSTS.E.BYPASS.128 [R91], desc[UR14][R64.64], !P0 ;  /* 0x00000000405b7fae */ /* 0x000fe2000c101c4e */
[----:B------:R-:W-:Y:S02]  /*20b0*/  IADD3.X R63, R58, UR5, RZ, P1, !PT ;  /* 0x000000053a3f7c10 */ /* 0x000fe40008ffe4ff */
[----:B--2---:R-:W-:Y:S02]  /*20c0*/  LEA R92, R7, UR6, 0x1 ;  /* 0x00000006075c7c11 */ /* 0x004fe4000f8e08ff */
[----:B------:R-:W-:-:S03]  /*20d0*/  LEA R93, R9, UR6, 0x1 ;  /* 0x00000006095d7c11 */ /* 0x000fc6000f8e08ff */
[----:B------:R1:W-:Y:S02]  /*20e0*/  LDGSTS.E.BYPASS.128 [R92], desc[UR14][R62.64], !P0 ;  /* 0x000000003e5c7fae */ /* 0x0003e4000c101c4e */
[----:B-1----:R-:W-:-:S04]  /*20f0*/  IADD3 R62, P1, R57, UR4, RZ ;  /* 0x00000004393e7c10 */ /* 0x002fc8000ff3e0ff */
[----:B------:R-:W-:Y:S02]  /*2100*/  IADD3.X R63, R60, UR5, RZ, P1, !PT ;  /* 0x000000053c3f7c10 */ /* 0x000fe40008ffe4ff */
[----:B------:R-:W-:-:S03]  /*2110*/  IADD3 R64, P1, R59, UR4, RZ ;  /* 0x000000043b407c10 */ /* 0x000fc6000ff3e0ff */
[----:B------:R-:W-:Y:S01]  /*2120*/  LDGSTS.E.BYPASS.128 [R93], desc[UR14][R62.64], !P0 ;  /* 0x000000003e5d7fae */ /* 0x000fe2000c101c4e */
[----:B------:R-:W-:Y:S02]  /*2130*/  IADD3.X R65, R68, UR5, RZ, P1, !PT ;  /* 0x0000000544417c10 */ /* 0x000fe40008ffe4ff */
[----:B------:R-:W-:Y:S01]  /*2140*/  IADD3 R66, P1, R61, UR4, RZ ;  /* 0x000000043d427c10 */ /* 0x000fe2000ff3e0ff */
[----:B------:R-:W0:Y:S04]  /*2150*/  LDGDEPBAR ;  /* 0x00000000000079af */ /* 0x000e280000000000 */
[----:B------:R1:W-:Y:S02]  /*2160*/  LDGSTS.E.BYPASS.128 [R67+0x14000], desc[UR14][R64.64], !P0 ;  /* 0x1400000040437fae */ /* 0x0003e4000c101c4e */
[----:B-1----:R-:W-:-:S02]  /*2170*/  IADD3.X R67, R70, UR5, RZ, P1, !PT ;  /* 0x0000000546437c10 */ /* 0x002fc40008ffe4ff */
[----:B------:R-:W-:-:S03]  /*2180*/  IADD3 R62, P1, R69, UR4, RZ ;  /* 0x00000004453e7c10 */ /* 0x000fc6000ff3e0ff */
[----:B------:R-:W-:Y:S01]  /*2190*/  LDGSTS.E.BYPASS.128 [R87+0x14000], desc[UR14][R66.64], !P0 ;  /* 0x1400000042577fae */ /* 0x000fe2000c101c4e */
[----:B------:R-:W-:-:S05]  /*21a0*/  IADD3.X R63, R72, UR5, RZ, P1, !PT ;  /* 0x00000005483f7c10 */ /* 0x000fca0008ffe4ff */
[----:B------:R1:W-:Y:S02]  /*21b0*/  LDGSTS.E.BYPASS.128 [R88+0x14000], desc[UR14][R62.64], !P0 ;  /* 0x140000003e587fae */ /* 0x0003e4000c101c4e */
[----:B-1----:R-:W-:-:S04]  /*21c0*/  IADD3 R62, P1, R71, UR4, RZ ;  /* 0x00000004473e7c10 */ /* 0x002fc8000ff3e0ff */
[----:B------:R-:W-:Y:S02]  /*21d0*/  IADD3.X R63, R74, UR5, RZ, P1, !PT ;  /* 0x000000054a3f7c10 */ /* 0x000fe40008ffe4ff */
[----:B------:R-:W-:-:S03]  /*21e0*/  IADD3 R64, P1, R73, UR4, RZ ;  /* 0x0000000449407c10 */ /* 0x000fc6000ff3e0ff */
[----:B------:R-:W-:Y:S01]  /*21f0*/  LDGSTS.E.BYPASS.128 [R89+0x14000], desc[UR14][R62.64], !P0 ;  /* 0x140000003e597fae */ /* 0x000fe2000c101c4e */
[----:B------:R-:W-:Y:S02]  /*2200*/  IADD3.X R65, R76, UR5, RZ, P1, !PT ;  /* 0x000000054c417c10 */ /* 0x000fe40008ffe4ff */
[----:B------:R-:W-:-:S03]  /*2210*/  IADD3 R66, P1, R75, UR4, RZ ;  /* 0x000000044b427c10 */ /* 0x000fc6000ff3e0ff */
[----:B------:R1:W-:Y:S01]  /*2220*/  LDGSTS.E.BYPASS.128 [R90+0x14000], desc[UR14][R64.64], !P0 ;  /* 0x14000000405a7fae */ /* 0x0003e2000c101c4e */
[----:B------:R-:W-:-:S05]  /*2230*/  IADD3.X R67, R79, UR5, RZ, P1, !PT ;  /* 0x000000054f437c10 */ /* 0x000fca0008ffe4ff */
[----:B------:R2:W-:Y:S01]  /*2240*/  LDGSTS.E.BYPASS.128 [R91+0x14000], desc[UR14][R66.64], !P0 ;  /* 0x14000000425b7fae */ /* 0x0005e2000c101c4e */
[----:B-1----:R-:W-:-:S04]  /*2250*/  IADD3 R64, P1, R77, UR4, RZ ;  /* 0x000000044d407c10 */ /* 0x002fc8000ff3e0ff */
[----:B------:R-:W-:Y:S02]  /*2260*/  IADD3.X R65, R80, UR5, RZ, P1, !PT ;  /* 0x0000000550417c10 */ /* 0x000fe40008ffe4ff */
[----:B------:R-:W-:Y:S01]  /*2270*/  IADD3 R62, P1, R78, UR4, RZ ;  /* 0x000000044e3e7c10 */ /* 0x000fe2000ff3e0ff */
[----:B------:R-:W-:Y:S02]  /*2280*/  UIADD3 UR4, UP0, UR4, 0x100, URZ ;  /* 0x0000010004047890 */ /* 0x000fe4000ff1e03f */
[----:B------:R2:W-:Y:S01]  /*2290*/  LDGSTS.E.BYPASS.128 [R92+0x14000], desc[UR14][R64.64], !P0 ;  /* 0x14000000405c7fae */ /* 0x0005e2000c101c4e */
[----:B------:R-:W-:Y:S01]  /*22a0*/  IADD3.X R63, R81, UR5, RZ, P1, !PT ;  /* 0x00000005513f7c10 */ /* 0x000fe20008ffe4ff */
[----:B------:R-:W-:-:S04]  /*22b0*/  UIADD3.X UR5, URZ, UR5, URZ, UP0, !UPT ;  /* 0x000000053f057290 */ /* 0x000fc800087fe43f */
[----:B------:R2:W-:Y:S01]  /*22c0*/  LDGSTS.E.BYPASS.128 [R93+0x14000], desc[UR14][R62.64], !P0 ;  /* 0x140000003e5d7fae */ /* 0x0005e2000c101c4e */
[----:B------:R-:W-:-:S03]  /*22d0*/  ISETP.GE.U32.AND P0, PT, R83, 0x3b80, PT ;  /* 0x00003b805300780c */ /* 0x000fc60003f06070 */
[----:B------:R-:W0:Y:S10]  /*22e0*/  LDGDEPBAR ;  /* 0x00000000000079af */ /* 0x000e340000000000 */
[----:B--2---:R-:W-:Y:S05]  /*22f0*/  @!P0 BRA `(.L_x_0) ;  /* 0xfffffff400f08947 */ /* 0x004fea000383ffff */
[----:B------:R-:W1:Y:S01]  /*2300*/  S2R R6, SR_TID.X ;  /* 0x0000000000067919 */ /* 0x000e620000002100 */
[----:B------:R-:W-:Y:S02]  /*2310*/  WARPGROUP.DEPBAR.LE gsb0, 0x0 ;  /* 0x00008000000079c5 */ /* 0x000fe40000010000 */
[----:B------:R-:W-:-:S04]  /*2320*/  DEPBAR.LE SB0, 0x0 ;  /* 0x000080000000791a */ /* 0x000fc80000000000 */
[----:B------:R-:W-:Y:S01]  /*2330*/  IMAD.SHL.U32 R86, R86, 0x4, RZ ;  /* 0x0000000456567824 */ /* 0x000fe200078e00ff */
[----:B------:R-:W-:Y:S02]  /*2340*/  F2FP.BF16.F32.PACK_AB R24, R25, R24 ;  /* 0x000000181918723e */ /* 0x000fe400000010ff */
[----:B------:R-:W-:Y:S02]  /*2350*/  F2FP.BF16.F32.PACK_AB R25, R27, R26 ;  /* 0x0000001a1b19723e */ /* 0x000fe400000010ff */
[----:B------:R-:W-:Y:S02]  /*2360*/  LOP3.LUT R86, R86, 0x8, RZ, 0xc0, !PT ;  /* 0x0000000856567812 */ /* 0x000fe400078ec0ff */
[----:B------:R-:W-:Y:S02]  /*2370*/  F2FP.BF16.F32.PACK_AB R32, R33, R32 ;  /* 0x000000202120723e */ /* 0x000fe400000010ff */
[----:B------:R-:W-:Y:S02]  /*2380*/  F2FP.BF16.F32.PACK_AB R26, R29, R28 ;  /* 0x0000001c1d1a723e */ /* 0x000fe400000010ff */
[----:B------:R-:W-:-:S02]  /*2390*/  F2FP.BF16.F32.PACK_AB R27, R31, R30 ;  /* 0x0000001e1f1b723e */ /* 0x000fc400000010ff */
[----:B------:R-:W-:Y:S02]  /*23a0*/  F2FP.BF16.F32.PACK_AB R33, R35, R34 ;  /* 0x000000222321723e */ /* 0x000fe400000010ff */
[----:B------:R-:W-:Y:S02]  /*23b0*/  F2FP.BF16.F32.PACK_AB R40, R41, R40 ;  /* 0x000000282928723e */ /* 0x000fe400000010ff */
[----:B------:R-:W-:Y:S02]  /*23c0*/  F2FP.BF16.F32.PACK_AB R34, R37, R36 ;  /* 0x000000242522723e */ /* 0x000fe400000010ff */
[----:B------:R-:W-:Y:S02]  /*23d0*/  F2FP.BF16.F32.PACK_AB R35, R39, R38 ;  /* 0x000000262723723e */ /* 0x000fe400000010ff */
[----:B------:R-:W-:Y:S02]  /*23e0*/  F2FP.BF16.F32.PACK_AB R41, R43, R42 ;  /* 0x0000002a2b29723e */ /* 0x000fe400000010ff */
[----:B------:R-:W-:-:S02]  /*23f0*/  F2FP.BF16.F32.PACK_AB R48, R49, R48 ;  /* 0x000000303130723e */ /* 0x000fc400000010ff */
[----:B-1----:R-:W-:Y:S02]  /*2400*/  SHF.R.U32.HI R2, RZ, 0x5, R6 ;  /* 0x00000005ff027819 */ /* 0x002fe40000011606 */
[----:B------:R-:W-:Y:S02]  /*2410*/  LOP3.LUT R3, R6, 0xf, RZ, 0xc0, !PT ;  /* 0x0000000f06037812 */ /* 0x000fe400078ec0ff */
[----:B------:R-:W-:Y:S02]  /*2420*/  LOP3.LUT R2, R2, 0x3, RZ, 0xc0, !PT ;  /* 0x0000000302027812 */ /* 0x000fe400078ec0ff */
[----:B------:R-:W-:Y:S01]  /*2430*/  F2FP.BF16.F32.PACK_AB R42, R45, R44 ;  /* 0x0000002c2d2a723e */ /* 0x000fe200000010ff */
[----:B------:R-:W-:Y:S01]  /*2440*/  IMAD R3, R3, 0x48, R86 ;  /* 0x0000004803037824 */ /* 0x000fe200078e0256 */
[----:B------:R-:W-:Y:S01]  /*2450*/  F2FP.BF16.F32.PACK_AB R43, R47, R46 ;  /* 0x0000002e2f2b723e */ /* 0x000fe200000010ff */
[C---:B------:R-:W-:Y:S01]  /*2460*/  IMAD.SHL.U32 R5, R2.reuse, 0x4, RZ ;  /* 0x0000000402057824 */ /* 0x040fe200078e00ff */
[----:B------:R-:W-:Y:S01]  /*2470*/  F2FP.BF16.F32.PACK_AB R49, R51, R50 ;  /* 0x000000323331723e */ /* 0x000fe200000010ff */
[----:B------:R-:W-:Y:S01]  /*2480*/  IMAD R3, R2, 0x480, R3 ;  /* 0x0000048002037824 */ /* 0x000fe200078e0203 */
[----:B------:R-:W-:-:S02]  /*2490*/  F2FP.BF16.F32.PACK_AB R50, R53, R52 ;  /* 0x000000343532723e */ /* 0x000fc400000010ff */
[----:B------:R-:W-:Y:S02]  /*24a0*/  F2FP.BF16.F32.PACK_AB R51, R55, R54 ;  /* 0x000000363733723e */ /* 0x000fe400000010ff */
[----:B------:R-:W-:Y:S01]  /*24b0*/  LEA R4, R3, UR10, 0x1 ;  /* 0x0000000a03047c11 */ /* 0x000fe2000f8e08ff */
[----:B------:R-:W-:Y:S01]  /*24c0*/  BAR.SYNC.DEFER_BLOCKING 0x0 ;  /* 0x0000000000007b1d */ /* 0x000fe20000010000 */
[----:B------:R-:W-:Y:S02]  /*24d0*/  LOP3.LUT R5, R5, R84, RZ, 0xfc, !PT ;  /* 0x0000005405057212 */ /* 0x000fe400078efcff */
[----:B------:R-:W-:-:S03]  /*24e0*/  LOP3.LUT R7, R11, 0x20, RZ, 0xfc, !PT ;  /* 0x000000200b077812 */ /* 0x000fc600078efcff */
[----:B------:R-:W-:Y:S02]  /*24f0*/  IMAD R5, R5, 0x48, R82 ;  /* 0x0000004805057824 */ /* 0x000fe400078e0252 */
[----:B------:R-:W1:Y:S03]  /*2500*/  LDC.64 R2, c[0x0][0x220] ;  /* 0x00008800ff027b82 */ /* 0x000e660000000a00 */
[----:B------:R-:W-:Y:S01]  /*2510*/  LEA R12, R5, UR10, 0x1 ;  /* 0x0000000a050c7c11 */ /* 0x000fe2000f8e08ff */
[----:B------:R-:W-:-:S05]  /*2520*/  IMAD.SHL.U32 R5, R6, 0x8, RZ ;  /* 0x0000000806057824 */ /* 0x000fca00078e00ff */
[----:B------:R-:W-:Y:S02]  /*2530*/  LOP3.LUT R10, R10, 0x38, R5, 0xf8, !PT ;  /* 0x000000380a0a7812 */ /* 0x000fe400078ef805 */
[C---:B------:R-:W-:Y:S02]  /*2540*/  LOP3.LUT R5, R11.reuse, 0x10, RZ, 0xfc, !PT ;  /* 0x000000100b057812 */ /* 0x040fe400078efcff */
[----:B------:R-:W-:Y:S01]  /*2550*/  ISETP.GE.AND P0, PT, R10, 0xc00, PT ;  /* 0x00000c000a00780c */ /* 0x000fe20003f06270 */
[C---:B------:R-:W-:Y:S01]  /*2560*/  IMAD R13, R11.reuse, 0xc00, R10 ;  /* 0x00000c000b0d7824 */ /* 0x040fe200078e020a */
[----:B------:R-:W-:Y:S02]  /*2570*/  STSM.16.M88.4 [R4], R24 ;  /* 0x0000001804007844 */ /* 0x000fe40000000200 */
[-C--:B------:R-:W-:Y:S01]  /*2580*/  ISETP.LT.AND P1, PT, R11, R0.reuse, !P0 ;  /* 0x000000000b00720c */ /* 0x080fe20004721270 */
[----:B------:R-:W-:Y:S01]  /*2590*/  VIADD R9, R13, 0x18000 ;  /* 0x000180000d097836 */ /* 0x000fe20000000000 */
[----:B------:R-:W-:Y:S01]  /*25a0*/  LOP3.LUT R11, R11, 0x30, RZ, 0xfc, !PT ;  /* 0x000000300b0b7812 */ /* 0x000fe200078efcff */
[----:B------:R-:W-:Y:S01]  /*25b0*/  STSM.16.M88.4 [R4+0x20], R32 ;  /* 0x0000202004007844 */ /* 0x000fe20000000200 */
[----:B------:R-:W-:-:S02]  /*25c0*/  ISETP.LT.AND P2, PT, R5, R0, !P0 ;  /* 0x000000000500720c */ /* 0x000fc40004741270 */
[-C--:B------:R-:W-:Y:S01]  /*25d0*/  ISETP.LT.AND P3, PT, R7, R0.reuse, !P0 ;  /* 0x000000000700720c */ /* 0x080fe20004761270 */
[----:B------:R-:W-:Y:S01]  /*25e0*/  STSM.16.M88.4 [R4+0x40], R40 ;  /* 0x0000402804007844 */ /* 0x000fe20000000200 */
[----:B------:R-:W-:Y:S01]  /*25f0*/  ISETP.LT.AND P0, PT, R11, R0, !P0 ;  /* 0x000000000b00720c */ /* 0x000fe20004701270 */
[----:B------:R-:W-:Y:S02]  /*2600*/  VIADD R7, R13, 0xc000 ;  /* 0x0000c0000d077836 */ /* 0x000fe40000000000 */
[----:B------:R2:W-:Y:S01]  /*2610*/  STSM.16.M88.4 [R4+0x60], R48 ;  /* 0x0000603004007844 */ /* 0x0005e20000000200 */
[--C-:B-1----:R-:W-:Y:S01]  /*2620*/  IMAD.WIDE R8, R9, 0x2, R2.reuse ;  /* 0x0000000209087825 */ /* 0x102fe200078e0202 */
[----:B------:R-:W-:Y:S03]  /*2630*/  BAR.SYNC.DEFER_BLOCKING 0x0 ;  /* 0x0000000000007b1d */ /* 0x000fe60000010000 */
[----:B------:R-:W-:-:S04]  /*2640*/  IMAD.WIDE R6, R7, 0x2, R2 ;  /* 0x0000000207067825 */ /* 0x000fc800078e0202 */
[----:B--2---:R-:W-:Y:S01]  /*2650*/  IMAD.WIDE R4, R13, 0x2, R2 ;  /* 0x000000020d047825 */ /* 0x004fe200078e0202 */
[----:B------:R-:W1:Y:S04]  /*2660*/  LDS.128 R28, [R12] ;  /* 0x000000000c1c7984 */ /* 0x000e680000000c00 */
[----:B------:R-:W2:Y:S04]  /*2670*/  LDS.128 R16, [R12+0x900] ;  /* 0x000900000c107984 */ /* 0x000ea80000000c00 */
[----:B------:R-:W3:Y:S04]  /*2680*/  LDS.128 R20, [R12+0x1200] ;  /* 0x001200000c147984 */ /* 0x000ee80000000c00 */
[----:B-1----:R1:W-:Y:S04]  /*2690*/  @P1 STG.E.128 desc[UR14][R4.64], R28 ;  /* 0x0000001c04001986 */ /* 0x0023e8000c101d0e */
[----:B--2---:R1:W-:Y:S04]  /*26a0*/  @P2 STG.E.128 desc[UR14][R6.64], R16 ;  /* 0x0000001006002986 */ /* 0x0043e8000c101d0e */
[----:B---3--:R1:W-:Y:S01]  /*26b0*/  @P3 STG.E.128 desc[UR14][R8.64], R20 ;  /* 0x0000001408003986 */ /* 0x0083e2000c101d0e */
[----:B------:R-:W-:Y:S05]  /*26c0*/  @!P0 EXIT ;  /* 0x000000000000894d */ /* 0x000fea0003800000 */
[----:B-1----:R-:W1:Y:S01]  /*26d0*/  LDS.128 R4, [R12+0x1b00] ;  /* 0x001b00000c047984 */ /* 0x002e620000000c00 */
[----:B------:R-:W-:-:S04]  /*26e0*/  VIADD R13, R13, 0x24000 ;  /* 0x000240000d0d7836 */ /* 0x000fc80000000000 */
[----:B------:R-:W-:-:S05]  /*26f0*/  IMAD.WIDE R2, R13, 0x2, R2 ;  /* 0x000000020d027825 */ /* 0x000fca00078e0202 */
[----:B-1----:R-:W-:Y:S01]  /*2700*/  STG.E.128 desc[UR14][R2.64], R4 ;  /* 0x0000000402007986 */ /* 0x002fe2000c101d0e */
[----:B------:R-:W-:Y:S05]  /*2710*/  EXIT ;  /* 0x000000000000794d */ /* 0x000fea0003800000 */
.L_x_1:
[----:B------:R-:W-:-:S00]  /*2720*/  BRA `(.L_x_1) ;  /* 0xfffffffc00fc7947 */ /* 0x000fc0000383ffff */
[----:B------:R-:W-:-:S00]  /*2730*/  NOP ;  /* 0x0000000000007918 */ /* 0x000fc00000000000 */
        /* <DEDUP_REMOVED lines=12> */
.L_x_2:


//--------------------- .nv.shared.triton_mm      --------------------------
	.section	.nv.shared.triton_mm,"aw",@nobits
	.sectionflags	@""
	.align	16
	.zero		1024


//--------------------- .nv.constant0.triton_mm   --------------------------
	.section	.nv.constant0.triton_mm,"a",@progbits
	.sectionflags	@""
	.align	4
.nv.constant0.triton_mm:
	.zero		560
